//
// Generated by NVIDIA NVVM Compiler
//
// Compiler Build ID: CL-36424714
// Cuda compilation tools, release 13.0, V13.0.88
// Based on NVVM 20.0.0
//

.version 9.0
.target sm_100
.address_size 64

	// .globl	_Z15cuda_mul_linearPfS_S_iii
// _ZZ14cuda_mul_tiledPfS_S_iiiE3Mds has been demoted
// _ZZ14cuda_mul_tiledPfS_S_iiiE3Nds has been demoted

.visible .entry _Z15cuda_mul_linearPfS_S_iii(
	.param .u64 .ptr .align 1 _Z15cuda_mul_linearPfS_S_iii_param_0,
	.param .u64 .ptr .align 1 _Z15cuda_mul_linearPfS_S_iii_param_1,
	.param .u64 .ptr .align 1 _Z15cuda_mul_linearPfS_S_iii_param_2,
	.param .u32 _Z15cuda_mul_linearPfS_S_iii_param_3,
	.param .u32 _Z15cuda_mul_linearPfS_S_iii_param_4,
	.param .u32 _Z15cuda_mul_linearPfS_S_iii_param_5
)
{
	.reg .pred 	%p<13>;
	.reg .b32 	%r<44>;
	.reg .b32 	%f<68>;
	.reg .b64 	%rd<52>;

	ld.param.u64 	%rd10, [_Z15cuda_mul_linearPfS_S_iii_param_0];
	ld.param.u64 	%rd11, [_Z15cuda_mul_linearPfS_S_iii_param_1];
	ld.param.u32 	%r21, [_Z15cuda_mul_linearPfS_S_iii_param_3];
	ld.param.u32 	%r19, [_Z15cuda_mul_linearPfS_S_iii_param_4];
	ld.param.u32 	%r20, [_Z15cuda_mul_linearPfS_S_iii_param_5];
	cvta.to.global.u64 	%rd1, %rd11;
	cvta.to.global.u64 	%rd2, %rd10;
	mov.u32 	%r22, %ctaid.x;
	mov.u32 	%r23, %ntid.x;
	mov.u32 	%r24, %tid.x;
	mad.lo.s32 	%r25, %r22, %r23, %r24;
	div.s32 	%r1, %r25, %r20;
	mul.lo.s32 	%r26, %r1, %r20;
	sub.s32 	%r2, %r25, %r26;
	setp.ge.s32 	%p1, %r1, %r21;
	setp.lt.s32 	%p2, %r20, 0;
	or.pred  	%p3, %p2, %p1;
	@%p3 bra 	$L__BB0_14;
	setp.lt.s32 	%p4, %r19, 1;
	mov.f32 	%f67, 0f00000000;
	@%p4 bra 	$L__BB0_13;
	mul.lo.s32 	%r3, %r1, %r19;
	and.b32  	%r4, %r19, 7;
	setp.lt.u32 	%p5, %r19, 8;
	mov.f32 	%f67, 0f00000000;
	mov.b32 	%r42, 0;
	@%p5 bra 	$L__BB0_5;
	and.b32  	%r28, %r19, 2147483640;
	neg.s32 	%r40, %r28;
	mul.wide.u32 	%rd12, %r20, 8;
	add.s64 	%rd3, %rd1, %rd12;
	mul.wide.u32 	%rd13, %r20, 12;
	add.s64 	%rd4, %rd1, %rd13;
	mul.wide.u32 	%rd14, %r20, 16;
	add.s64 	%rd5, %rd1, %rd14;
	mul.wide.u32 	%rd15, %r20, 20;
	add.s64 	%rd6, %rd1, %rd15;
	mul.wide.u32 	%rd16, %r20, 24;
	add.s64 	%rd7, %rd1, %rd16;
	mul.wide.u32 	%rd17, %r20, 28;
	add.s64 	%rd8, %rd1, %rd17;
	mov.f32 	%f67, 0f00000000;
	mov.u32 	%r38, %r3;
	mov.u32 	%r39, %r2;
$L__BB0_4:
	.pragma "nounroll";
	and.b32  	%r42, %r19, 2147483640;
	mul.wide.s32 	%rd18, %r39, 4;
	mul.wide.u32 	%rd19, %r20, 4;
	add.s64 	%rd20, %rd1, %rd18;
	add.s64 	%rd21, %rd20, %rd19;
	add.s64 	%rd22, %rd3, %rd18;
	add.s64 	%rd23, %rd4, %rd18;
	add.s64 	%rd24, %rd5, %rd18;
	add.s64 	%rd25, %rd6, %rd18;
	add.s64 	%rd26, %rd7, %rd18;
	add.s64 	%rd27, %rd8, %rd18;
	mul.wide.s32 	%rd28, %r38, 4;
	add.s64 	%rd29, %rd2, %rd28;
	ld.global.f32 	%f17, [%rd29];
	ld.global.f32 	%f18, [%rd20];
	fma.rn.f32 	%f19, %f17, %f18, %f67;
	ld.global.f32 	%f20, [%rd29+4];
	ld.global.f32 	%f21, [%rd21];
	fma.rn.f32 	%f22, %f20, %f21, %f19;
	ld.global.f32 	%f23, [%rd29+8];
	ld.global.f32 	%f24, [%rd22];
	fma.rn.f32 	%f25, %f23, %f24, %f22;
	ld.global.f32 	%f26, [%rd29+12];
	ld.global.f32 	%f27, [%rd23];
	fma.rn.f32 	%f28, %f26, %f27, %f25;
	ld.global.f32 	%f29, [%rd29+16];
	ld.global.f32 	%f30, [%rd24];
	fma.rn.f32 	%f31, %f29, %f30, %f28;
	ld.global.f32 	%f32, [%rd29+20];
	ld.global.f32 	%f33, [%rd25];
	fma.rn.f32 	%f34, %f32, %f33, %f31;
	ld.global.f32 	%f35, [%rd29+24];
	ld.global.f32 	%f36, [%rd26];
	fma.rn.f32 	%f37, %f35, %f36, %f34;
	ld.global.f32 	%f38, [%rd29+28];
	ld.global.f32 	%f39, [%rd27];
	fma.rn.f32 	%f67, %f38, %f39, %f37;
	add.s32 	%r40, %r40, 8;
	shl.b32 	%r29, %r20, 3;
	add.s32 	%r39, %r39, %r29;
	add.s32 	%r38, %r38, 8;
	setp.ne.s32 	%p6, %r40, 0;
	@%p6 bra 	$L__BB0_4;
$L__BB0_5:
	setp.eq.s32 	%p7, %r4, 0;
	@%p7 bra 	$L__BB0_13;
	and.b32  	%r14, %r19, 3;
	setp.lt.u32 	%p8, %r4, 4;
	@%p8 bra 	$L__BB0_8;
	add.s32 	%r30, %r42, %r3;
	mul.wide.s32 	%rd30, %r30, 4;
	add.s64 	%rd31, %rd2, %rd30;
	ld.global.f32 	%f41, [%rd31];
	mad.lo.s32 	%r31, %r42, %r20, %r2;
	mul.wide.s32 	%rd32, %r31, 4;
	add.s64 	%rd33, %rd1, %rd32;
	ld.global.f32 	%f42, [%rd33];
	fma.rn.f32 	%f43, %f41, %f42, %f67;
	ld.global.f32 	%f44, [%rd31+4];
	mul.wide.u32 	%rd34, %r20, 4;
	add.s64 	%rd35, %rd33, %rd34;
	ld.global.f32 	%f45, [%rd35];
	fma.rn.f32 	%f46, %f44, %f45, %f43;
	ld.global.f32 	%f47, [%rd31+8];
	add.s64 	%rd36, %rd35, %rd34;
	ld.global.f32 	%f48, [%rd36];
	fma.rn.f32 	%f49, %f47, %f48, %f46;
	ld.global.f32 	%f50, [%rd31+12];
	add.s64 	%rd37, %rd36, %rd34;
	ld.global.f32 	%f51, [%rd37];
	fma.rn.f32 	%f67, %f50, %f51, %f49;
	add.s32 	%r42, %r42, 4;
$L__BB0_8:
	setp.eq.s32 	%p9, %r14, 0;
	@%p9 bra 	$L__BB0_13;
	setp.eq.s32 	%p10, %r14, 1;
	@%p10 bra 	$L__BB0_11;
	add.s32 	%r32, %r42, %r3;
	mul.wide.s32 	%rd38, %r32, 4;
	add.s64 	%rd39, %rd2, %rd38;
	ld.global.f32 	%f53, [%rd39];
	mad.lo.s32 	%r33, %r42, %r20, %r2;
	mul.wide.s32 	%rd40, %r33, 4;
	add.s64 	%rd41, %rd1, %rd40;
	ld.global.f32 	%f54, [%rd41];
	fma.rn.f32 	%f55, %f53, %f54, %f67;
	ld.global.f32 	%f56, [%rd39+4];
	mul.wide.u32 	%rd42, %r20, 4;
	add.s64 	%rd43, %rd41, %rd42;
	ld.global.f32 	%f57, [%rd43];
	fma.rn.f32 	%f67, %f56, %f57, %f55;
	add.s32 	%r42, %r42, 2;
$L__BB0_11:
	and.b32  	%r34, %r19, 1;
	setp.eq.b32 	%p11, %r34, 1;
	not.pred 	%p12, %p11;
	@%p12 bra 	$L__BB0_13;
	add.s32 	%r35, %r42, %r3;
	mul.wide.s32 	%rd44, %r35, 4;
	add.s64 	%rd45, %rd2, %rd44;
	ld.global.f32 	%f58, [%rd45];
	mad.lo.s32 	%r36, %r42, %r20, %r2;
	mul.wide.s32 	%rd46, %r36, 4;
	add.s64 	%rd47, %rd1, %rd46;
	ld.global.f32 	%f59, [%rd47];
	fma.rn.f32 	%f67, %f58, %f59, %f67;
$L__BB0_13:
	ld.param.u64 	%rd51, [_Z15cuda_mul_linearPfS_S_iii_param_2];
	mad.lo.s32 	%r37, %r1, %r20, %r2;
	cvta.to.global.u64 	%rd48, %rd51;
	mul.wide.s32 	%rd49, %r37, 4;
	add.s64 	%rd50, %rd48, %rd49;
	st.global.f32 	[%rd50], %f67;
$L__BB0_14:
	ret;

}
	// .globl	_Z8cuda_mulPfS_S_iii
.visible .entry _Z8cuda_mulPfS_S_iii(
	.param .u64 .ptr .align 1 _Z8cuda_mulPfS_S_iii_param_0,
	.param .u64 .ptr .align 1 _Z8cuda_mulPfS_S_iii_param_1,
	.param .u64 .ptr .align 1 _Z8cuda_mulPfS_S_iii_param_2,
	.param .u32 _Z8cuda_mulPfS_S_iii_param_3,
	.param .u32 _Z8cuda_mulPfS_S_iii_param_4,
	.param .u32 _Z8cuda_mulPfS_S_iii_param_5
)
{
	.reg .pred 	%p<13>;
	.reg .b32 	%r<41>;
	.reg .b32 	%f<68>;
	.reg .b64 	%rd<53>;

	ld.param.u64 	%rd7, [_Z8cuda_mulPfS_S_iii_param_0];
	ld.param.u64 	%rd8, [_Z8cuda_mulPfS_S_iii_param_1];
	ld.param.u64 	%rd6, [_Z8cuda_mulPfS_S_iii_param_2];
	ld.param.u32 	%r20, [_Z8cuda_mulPfS_S_iii_param_3];
	ld.param.u32 	%r18, [_Z8cuda_mulPfS_S_iii_param_4];
	ld.param.u32 	%r19, [_Z8cuda_mulPfS_S_iii_param_5];
	cvta.to.global.u64 	%rd1, %rd8;
	cvta.to.global.u64 	%rd2, %rd7;
	mov.u32 	%r21, %ctaid.y;
	mov.u32 	%r22, %ntid.y;
	mov.u32 	%r23, %tid.y;
	mad.lo.s32 	%r1, %r21, %r22, %r23;
	mov.u32 	%r24, %ctaid.x;
	mov.u32 	%r25, %ntid.x;
	mov.u32 	%r26, %tid.x;
	mad.lo.s32 	%r2, %r24, %r25, %r26;
	setp.ge.s32 	%p1, %r1, %r20;
	setp.ge.s32 	%p2, %r2, %r19;
	or.pred  	%p3, %p1, %p2;
	@%p3 bra 	$L__BB1_14;
	setp.lt.s32 	%p4, %r18, 1;
	mov.f32 	%f67, 0f00000000;
	@%p4 bra 	$L__BB1_13;
	mul.lo.s32 	%r3, %r18, %r1;
	and.b32  	%r4, %r18, 7;
	setp.lt.u32 	%p5, %r18, 8;
	mov.f32 	%f67, 0f00000000;
	mov.b32 	%r39, 0;
	@%p5 bra 	$L__BB1_5;
	and.b32  	%r39, %r18, 2147483640;
	neg.s32 	%r37, %r39;
	shl.b32 	%r7, %r19, 3;
	mul.wide.u32 	%rd9, %r3, 4;
	add.s64 	%rd10, %rd9, %rd2;
	add.s64 	%rd52, %rd10, 16;
	mov.f32 	%f67, 0f00000000;
	mul.wide.s32 	%rd13, %r19, 4;
	mov.u32 	%r36, %r2;
$L__BB1_4:
	.pragma "nounroll";
	ld.global.f32 	%f17, [%rd52+-16];
	mul.wide.s32 	%rd11, %r36, 4;
	add.s64 	%rd12, %rd1, %rd11;
	ld.global.f32 	%f18, [%rd12];
	fma.rn.f32 	%f19, %f17, %f18, %f67;
	ld.global.f32 	%f20, [%rd52+-12];
	add.s64 	%rd14, %rd12, %rd13;
	ld.global.f32 	%f21, [%rd14];
	fma.rn.f32 	%f22, %f20, %f21, %f19;
	ld.global.f32 	%f23, [%rd52+-8];
	add.s64 	%rd15, %rd14, %rd13;
	ld.global.f32 	%f24, [%rd15];
	fma.rn.f32 	%f25, %f23, %f24, %f22;
	ld.global.f32 	%f26, [%rd52+-4];
	add.s64 	%rd16, %rd15, %rd13;
	ld.global.f32 	%f27, [%rd16];
	fma.rn.f32 	%f28, %f26, %f27, %f25;
	ld.global.f32 	%f29, [%rd52];
	add.s64 	%rd17, %rd16, %rd13;
	ld.global.f32 	%f30, [%rd17];
	fma.rn.f32 	%f31, %f29, %f30, %f28;
	ld.global.f32 	%f32, [%rd52+4];
	add.s64 	%rd18, %rd17, %rd13;
	ld.global.f32 	%f33, [%rd18];
	fma.rn.f32 	%f34, %f32, %f33, %f31;
	ld.global.f32 	%f35, [%rd52+8];
	add.s64 	%rd19, %rd18, %rd13;
	ld.global.f32 	%f36, [%rd19];
	fma.rn.f32 	%f37, %f35, %f36, %f34;
	ld.global.f32 	%f38, [%rd52+12];
	add.s64 	%rd20, %rd19, %rd13;
	ld.global.f32 	%f39, [%rd20];
	fma.rn.f32 	%f67, %f38, %f39, %f37;
	add.s32 	%r37, %r37, 8;
	add.s32 	%r36, %r36, %r7;
	add.s64 	%rd52, %rd52, 32;
	setp.ne.s32 	%p6, %r37, 0;
	@%p6 bra 	$L__BB1_4;
$L__BB1_5:
	setp.eq.s32 	%p7, %r4, 0;
	@%p7 bra 	$L__BB1_13;
	and.b32  	%r13, %r18, 3;
	setp.lt.u32 	%p8, %r4, 4;
	@%p8 bra 	$L__BB1_8;
	add.s32 	%r28, %r39, %r3;
	mul.wide.u32 	%rd21, %r28, 4;
	add.s64 	%rd22, %rd2, %rd21;
	ld.global.f32 	%f41, [%rd22];
	mad.lo.s32 	%r29, %r39, %r19, %r2;
	mul.wide.s32 	%rd23, %r29, 4;
	add.s64 	%rd24, %rd1, %rd23;
	ld.global.f32 	%f42, [%rd24];
	fma.rn.f32 	%f43, %f41, %f42, %f67;
	cvt.u64.u32 	%rd25, %r3;
	cvt.u64.u32 	%rd26, %r39;
	add.s64 	%rd27, %rd26, %rd25;
	shl.b64 	%rd28, %rd27, 2;
	add.s64 	%rd29, %rd2, %rd28;
	ld.global.f32 	%f44, [%rd29+4];
	mul.wide.s32 	%rd30, %r19, 4;
	add.s64 	%rd31, %rd24, %rd30;
	ld.global.f32 	%f45, [%rd31];
	fma.rn.f32 	%f46, %f44, %f45, %f43;
	ld.global.f32 	%f47, [%rd29+8];
	add.s64 	%rd32, %rd31, %rd30;
	ld.global.f32 	%f48, [%rd32];
	fma.rn.f32 	%f49, %f47, %f48, %f46;
	ld.global.f32 	%f50, [%rd29+12];
	add.s64 	%rd33, %rd32, %rd30;
	ld.global.f32 	%f51, [%rd33];
	fma.rn.f32 	%f67, %f50, %f51, %f49;
	add.s32 	%r39, %r39, 4;
$L__BB1_8:
	setp.eq.s32 	%p9, %r13, 0;
	@%p9 bra 	$L__BB1_13;
	setp.eq.s32 	%p10, %r13, 1;
	@%p10 bra 	$L__BB1_11;
	add.s32 	%r30, %r39, %r3;
	mul.wide.u32 	%rd34, %r30, 4;
	add.s64 	%rd35, %rd2, %rd34;
	ld.global.f32 	%f53, [%rd35];
	mad.lo.s32 	%r31, %r39, %r19, %r2;
	mul.wide.s32 	%rd36, %r31, 4;
	add.s64 	%rd37, %rd1, %rd36;
	ld.global.f32 	%f54, [%rd37];
	fma.rn.f32 	%f55, %f53, %f54, %f67;
	cvt.u64.u32 	%rd38, %r3;
	cvt.u64.u32 	%rd39, %r39;
	add.s64 	%rd40, %rd39, %rd38;
	shl.b64 	%rd41, %rd40, 2;
	add.s64 	%rd42, %rd2, %rd41;
	ld.global.f32 	%f56, [%rd42+4];
	mul.wide.s32 	%rd43, %r19, 4;
	add.s64 	%rd44, %rd37, %rd43;
	ld.global.f32 	%f57, [%rd44];
	fma.rn.f32 	%f67, %f56, %f57, %f55;
	add.s32 	%r39, %r39, 2;
$L__BB1_11:
	and.b32  	%r32, %r18, 1;
	setp.eq.b32 	%p11, %r32, 1;
	not.pred 	%p12, %p11;
	@%p12 bra 	$L__BB1_13;
	add.s32 	%r33, %r39, %r3;
	mul.wide.u32 	%rd45, %r33, 4;
	add.s64 	%rd46, %rd2, %rd45;
	ld.global.f32 	%f58, [%rd46];
	mad.lo.s32 	%r34, %r39, %r19, %r2;
	mul.wide.s32 	%rd47, %r34, 4;
	add.s64 	%rd48, %rd1, %rd47;
	ld.global.f32 	%f59, [%rd48];
	fma.rn.f32 	%f67, %f58, %f59, %f67;
$L__BB1_13:
	mad.lo.s32 	%r35, %r19, %r1, %r2;
	cvta.to.global.u64 	%rd49, %rd6;
	mul.wide.s32 	%rd50, %r35, 4;
	add.s64 	%rd51, %rd49, %rd50;
	st.global.f32 	[%rd51], %f67;
$L__BB1_14:
	ret;

}
	// .globl	_Z11cuda_mul_tbPfS_S_iii
.visible .entry _Z11cuda_mul_tbPfS_S_iii(
	.param .u64 .ptr .align 1 _Z11cuda_mul_tbPfS_S_iii_param_0,
	.param .u64 .ptr .align 1 _Z11cuda_mul_tbPfS_S_iii_param_1,
	.param .u64 .ptr .align 1 _Z11cuda_mul_tbPfS_S_iii_param_2,
	.param .u32 _Z11cuda_mul_tbPfS_S_iii_param_3,
	.param .u32 _Z11cuda_mul_tbPfS_S_iii_param_4,
	.param .u32 _Z11cuda_mul_tbPfS_S_iii_param_5
)
{
	.reg .pred 	%p<13>;
	.reg .b32 	%r<48>;
	.reg .b32 	%f<112>;
	.reg .b64 	%rd<43>;

	ld.param.u64 	%rd11, [_Z11cuda_mul_tbPfS_S_iii_param_0];
	ld.param.u64 	%rd12, [_Z11cuda_mul_tbPfS_S_iii_param_1];
	ld.param.u64 	%rd10, [_Z11cuda_mul_tbPfS_S_iii_param_2];
	ld.param.u32 	%r27, [_Z11cuda_mul_tbPfS_S_iii_param_3];
	ld.param.u32 	%r25, [_Z11cuda_mul_tbPfS_S_iii_param_4];
	ld.param.u32 	%r26, [_Z11cuda_mul_tbPfS_S_iii_param_5];
	cvta.to.global.u64 	%rd1, %rd12;
	cvta.to.global.u64 	%rd2, %rd11;
	mov.u32 	%r28, %ctaid.y;
	mov.u32 	%r29, %ntid.y;
	mov.u32 	%r30, %tid.y;
	mad.lo.s32 	%r1, %r28, %r29, %r30;
	mov.u32 	%r31, %ctaid.x;
	mov.u32 	%r32, %ntid.x;
	mov.u32 	%r33, %tid.x;
	mad.lo.s32 	%r2, %r31, %r32, %r33;
	setp.ge.s32 	%p1, %r1, %r27;
	setp.ge.s32 	%p2, %r2, %r26;
	or.pred  	%p3, %p1, %p2;
	@%p3 bra 	$L__BB2_15;
	setp.lt.s32 	%p4, %r25, 1;
	mov.f32 	%f111, 0f00000000;
	@%p4 bra 	$L__BB2_14;
	mul.lo.s32 	%r3, %r25, %r1;
	mul.lo.s32 	%r4, %r25, %r2;
	and.b32  	%r5, %r25, 15;
	setp.lt.u32 	%p5, %r25, 16;
	mov.f32 	%f111, 0f00000000;
	mov.b32 	%r44, 0;
	@%p5 bra 	$L__BB2_5;
	and.b32  	%r44, %r25, 2147483632;
	neg.s32 	%r42, %r44;
	mul.wide.u32 	%rd13, %r3, 4;
	add.s64 	%rd14, %rd13, %rd2;
	add.s64 	%rd41, %rd14, 32;
	add.s64 	%rd4, %rd1, 32;
	mov.f32 	%f111, 0f00000000;
	mov.u32 	%r41, %r4;
$L__BB2_4:
	.pragma "nounroll";
	mul.wide.s32 	%rd15, %r41, 4;
	add.s64 	%rd16, %rd4, %rd15;
	ld.global.f32 	%f18, [%rd41+-32];
	ld.global.f32 	%f19, [%rd16+-32];
	fma.rn.f32 	%f20, %f18, %f19, %f111;
	ld.global.f32 	%f21, [%rd41+-28];
	ld.global.f32 	%f22, [%rd16+-28];
	fma.rn.f32 	%f23, %f21, %f22, %f20;
	ld.global.f32 	%f24, [%rd41+-24];
	ld.global.f32 	%f25, [%rd16+-24];
	fma.rn.f32 	%f26, %f24, %f25, %f23;
	ld.global.f32 	%f27, [%rd41+-20];
	ld.global.f32 	%f28, [%rd16+-20];
	fma.rn.f32 	%f29, %f27, %f28, %f26;
	ld.global.f32 	%f30, [%rd41+-16];
	ld.global.f32 	%f31, [%rd16+-16];
	fma.rn.f32 	%f32, %f30, %f31, %f29;
	ld.global.f32 	%f33, [%rd41+-12];
	ld.global.f32 	%f34, [%rd16+-12];
	fma.rn.f32 	%f35, %f33, %f34, %f32;
	ld.global.f32 	%f36, [%rd41+-8];
	ld.global.f32 	%f37, [%rd16+-8];
	fma.rn.f32 	%f38, %f36, %f37, %f35;
	ld.global.f32 	%f39, [%rd41+-4];
	ld.global.f32 	%f40, [%rd16+-4];
	fma.rn.f32 	%f41, %f39, %f40, %f38;
	ld.global.f32 	%f42, [%rd41];
	ld.global.f32 	%f43, [%rd16];
	fma.rn.f32 	%f44, %f42, %f43, %f41;
	ld.global.f32 	%f45, [%rd41+4];
	ld.global.f32 	%f46, [%rd16+4];
	fma.rn.f32 	%f47, %f45, %f46, %f44;
	ld.global.f32 	%f48, [%rd41+8];
	ld.global.f32 	%f49, [%rd16+8];
	fma.rn.f32 	%f50, %f48, %f49, %f47;
	ld.global.f32 	%f51, [%rd41+12];
	ld.global.f32 	%f52, [%rd16+12];
	fma.rn.f32 	%f53, %f51, %f52, %f50;
	ld.global.f32 	%f54, [%rd41+16];
	ld.global.f32 	%f55, [%rd16+16];
	fma.rn.f32 	%f56, %f54, %f55, %f53;
	ld.global.f32 	%f57, [%rd41+20];
	ld.global.f32 	%f58, [%rd16+20];
	fma.rn.f32 	%f59, %f57, %f58, %f56;
	ld.global.f32 	%f60, [%rd41+24];
	ld.global.f32 	%f61, [%rd16+24];
	fma.rn.f32 	%f62, %f60, %f61, %f59;
	ld.global.f32 	%f63, [%rd41+28];
	ld.global.f32 	%f64, [%rd16+28];
	fma.rn.f32 	%f111, %f63, %f64, %f62;
	add.s32 	%r42, %r42, 16;
	add.s64 	%rd41, %rd41, 64;
	add.s32 	%r41, %r41, 16;
	setp.ne.s32 	%p6, %r42, 0;
	@%p6 bra 	$L__BB2_4;
$L__BB2_5:
	setp.eq.s32 	%p7, %r5, 0;
	@%p7 bra 	$L__BB2_14;
	and.b32  	%r13, %r25, 7;
	setp.lt.u32 	%p8, %r5, 8;
	@%p8 bra 	$L__BB2_8;
	add.s32 	%r35, %r44, %r3;
	mul.wide.u32 	%rd17, %r35, 4;
	add.s64 	%rd18, %rd2, %rd17;
	ld.global.f32 	%f66, [%rd18];
	add.s32 	%r36, %r44, %r4;
	mul.wide.s32 	%rd19, %r36, 4;
	add.s64 	%rd20, %rd1, %rd19;
	ld.global.f32 	%f67, [%rd20];
	fma.rn.f32 	%f68, %f66, %f67, %f111;
	cvt.u64.u32 	%rd21, %r3;
	cvt.u64.u32 	%rd22, %r44;
	add.s64 	%rd23, %rd22, %rd21;
	shl.b64 	%rd24, %rd23, 2;
	add.s64 	%rd25, %rd2, %rd24;
	ld.global.f32 	%f69, [%rd25+4];
	ld.global.f32 	%f70, [%rd20+4];
	fma.rn.f32 	%f71, %f69, %f70, %f68;
	ld.global.f32 	%f72, [%rd25+8];
	ld.global.f32 	%f73, [%rd20+8];
	fma.rn.f32 	%f74, %f72, %f73, %f71;
	ld.global.f32 	%f75, [%rd25+12];
	ld.global.f32 	%f76, [%rd20+12];
	fma.rn.f32 	%f77, %f75, %f76, %f74;
	ld.global.f32 	%f78, [%rd25+16];
	ld.global.f32 	%f79, [%rd20+16];
	fma.rn.f32 	%f80, %f78, %f79, %f77;
	ld.global.f32 	%f81, [%rd25+20];
	ld.global.f32 	%f82, [%rd20+20];
	fma.rn.f32 	%f83, %f81, %f82, %f80;
	ld.global.f32 	%f84, [%rd25+24];
	ld.global.f32 	%f85, [%rd20+24];
	fma.rn.f32 	%f86, %f84, %f85, %f83;
	ld.global.f32 	%f87, [%rd25+28];
	ld.global.f32 	%f88, [%rd20+28];
	fma.rn.f32 	%f111, %f87, %f88, %f86;
	add.s32 	%r44, %r44, 8;
$L__BB2_8:
	setp.eq.s32 	%p9, %r13, 0;
	@%p9 bra 	$L__BB2_14;
	and.b32  	%r16, %r25, 3;
	setp.lt.u32 	%p10, %r13, 4;
	@%p10 bra 	$L__BB2_11;
	add.s32 	%r37, %r44, %r3;
	mul.wide.u32 	%rd26, %r37, 4;
	add.s64 	%rd27, %rd2, %rd26;
	ld.global.f32 	%f90, [%rd27];
	add.s32 	%r38, %r44, %r4;
	mul.wide.s32 	%rd28, %r38, 4;
	add.s64 	%rd29, %rd1, %rd28;
	ld.global.f32 	%f91, [%rd29];
	fma.rn.f32 	%f92, %f90, %f91, %f111;
	cvt.u64.u32 	%rd30, %r3;
	cvt.u64.u32 	%rd31, %r44;
	add.s64 	%rd32, %rd31, %rd30;
	shl.b64 	%rd33, %rd32, 2;
	add.s64 	%rd34, %rd2, %rd33;
	ld.global.f32 	%f93, [%rd34+4];
	ld.global.f32 	%f94, [%rd29+4];
	fma.rn.f32 	%f95, %f93, %f94, %f92;
	ld.global.f32 	%f96, [%rd34+8];
	ld.global.f32 	%f97, [%rd29+8];
	fma.rn.f32 	%f98, %f96, %f97, %f95;
	ld.global.f32 	%f99, [%rd34+12];
	ld.global.f32 	%f100, [%rd29+12];
	fma.rn.f32 	%f111, %f99, %f100, %f98;
	add.s32 	%r44, %r44, 4;
$L__BB2_11:
	setp.eq.s32 	%p11, %r16, 0;
	@%p11 bra 	$L__BB2_14;
	add.s32 	%r47, %r44, %r4;
	add.s32 	%r39, %r44, %r3;
	mul.wide.u32 	%rd35, %r39, 4;
	add.s64 	%rd42, %rd2, %rd35;
	neg.s32 	%r46, %r16;
$L__BB2_13:
	.pragma "nounroll";
	mul.wide.s32 	%rd36, %r47, 4;
	add.s64 	%rd37, %rd1, %rd36;
	ld.global.f32 	%f101, [%rd42];
	ld.global.f32 	%f102, [%rd37];
	fma.rn.f32 	%f111, %f101, %f102, %f111;
	add.s32 	%r47, %r47, 1;
	add.s64 	%rd42, %rd42, 4;
	add.s32 	%r46, %r46, 1;
	setp.ne.s32 	%p12, %r46, 0;
	@%p12 bra 	$L__BB2_13;
$L__BB2_14:
	mad.lo.s32 	%r40, %r26, %r1, %r2;
	cvta.to.global.u64 	%rd38, %rd10;
	mul.wide.s32 	%rd39, %r40, 4;
	add.s64 	%rd40, %rd38, %rd39;
	st.global.f32 	[%rd40], %f111;
$L__BB2_15:
	ret;

}
	// .globl	_Z12cuda_mul_tbiPfS_iii
.visible .entry _Z12cuda_mul_tbiPfS_iii(
	.param .u64 .ptr .align 1 _Z12cuda_mul_tbiPfS_iii_param_0,
	.param .u64 .ptr .align 1 _Z12cuda_mul_tbiPfS_iii_param_1,
	.param .u32 _Z12cuda_mul_tbiPfS_iii_param_2,
	.param .u32 _Z12cuda_mul_tbiPfS_iii_param_3,
	.param .u32 _Z12cuda_mul_tbiPfS_iii_param_4
)
{
	.reg .pred 	%p<13>;
	.reg .b32 	%r<44>;
	.reg .b32 	%f<83>;
	.reg .b64 	%rd<16>;

	ld.param.u64 	%rd4, [_Z12cuda_mul_tbiPfS_iii_param_0];
	ld.param.u64 	%rd3, [_Z12cuda_mul_tbiPfS_iii_param_1];
	ld.param.u32 	%r26, [_Z12cuda_mul_tbiPfS_iii_param_2];
	ld.param.u32 	%r24, [_Z12cuda_mul_tbiPfS_iii_param_3];
	ld.param.u32 	%r25, [_Z12cuda_mul_tbiPfS_iii_param_4];
	cvta.to.global.u64 	%rd1, %rd4;
	mov.u32 	%r27, %ctaid.y;
	mov.u32 	%r28, %ntid.y;
	mov.u32 	%r29, %tid.y;
	mad.lo.s32 	%r1, %r27, %r28, %r29;
	mov.u32 	%r30, %ctaid.x;
	mov.u32 	%r31, %ntid.x;
	mov.u32 	%r32, %tid.x;
	mad.lo.s32 	%r2, %r30, %r31, %r32;
	setp.ge.s32 	%p1, %r1, %r26;
	setp.ge.s32 	%p2, %r2, %r25;
	or.pred  	%p3, %p1, %p2;
	@%p3 bra 	$L__BB3_15;
	setp.lt.s32 	%p4, %r24, 1;
	mov.f32 	%f82, 0f00000000;
	@%p4 bra 	$L__BB3_14;
	mul.lo.s32 	%r3, %r24, %r2;
	and.b32  	%r4, %r24, 15;
	setp.lt.u32 	%p5, %r24, 16;
	mov.f32 	%f82, 0f00000000;
	mov.b32 	%r40, 0;
	@%p5 bra 	$L__BB3_5;
	and.b32  	%r40, %r24, 2147483632;
	neg.s32 	%r38, %r40;
	add.s64 	%rd2, %rd1, 32;
	mov.f32 	%f82, 0f00000000;
	mov.u32 	%r37, %r3;
$L__BB3_4:
	.pragma "nounroll";
	mul.wide.s32 	%rd5, %r37, 4;
	add.s64 	%rd6, %rd2, %rd5;
	ld.global.f32 	%f18, [%rd6+-32];
	add.f32 	%f19, %f82, %f18;
	ld.global.f32 	%f20, [%rd6+-28];
	add.f32 	%f21, %f19, %f20;
	ld.global.f32 	%f22, [%rd6+-24];
	add.f32 	%f23, %f21, %f22;
	ld.global.f32 	%f24, [%rd6+-20];
	add.f32 	%f25, %f23, %f24;
	ld.global.f32 	%f26, [%rd6+-16];
	add.f32 	%f27, %f25, %f26;
	ld.global.f32 	%f28, [%rd6+-12];
	add.f32 	%f29, %f27, %f28;
	ld.global.f32 	%f30, [%rd6+-8];
	add.f32 	%f31, %f29, %f30;
	ld.global.f32 	%f32, [%rd6+-4];
	add.f32 	%f33, %f31, %f32;
	ld.global.f32 	%f34, [%rd6];
	add.f32 	%f35, %f33, %f34;
	ld.global.f32 	%f36, [%rd6+4];
	add.f32 	%f37, %f35, %f36;
	ld.global.f32 	%f38, [%rd6+8];
	add.f32 	%f39, %f37, %f38;
	ld.global.f32 	%f40, [%rd6+12];
	add.f32 	%f41, %f39, %f40;
	ld.global.f32 	%f42, [%rd6+16];
	add.f32 	%f43, %f41, %f42;
	ld.global.f32 	%f44, [%rd6+20];
	add.f32 	%f45, %f43, %f44;
	ld.global.f32 	%f46, [%rd6+24];
	add.f32 	%f47, %f45, %f46;
	ld.global.f32 	%f48, [%rd6+28];
	add.f32 	%f82, %f47, %f48;
	add.s32 	%r38, %r38, 16;
	add.s32 	%r37, %r37, 16;
	setp.ne.s32 	%p6, %r38, 0;
	@%p6 bra 	$L__BB3_4;
$L__BB3_5:
	setp.eq.s32 	%p7, %r4, 0;
	@%p7 bra 	$L__BB3_14;
	and.b32  	%r12, %r24, 7;
	setp.lt.u32 	%p8, %r4, 8;
	@%p8 bra 	$L__BB3_8;
	add.s32 	%r34, %r40, %r3;
	mul.wide.s32 	%rd7, %r34, 4;
	add.s64 	%rd8, %rd1, %rd7;
	ld.global.f32 	%f50, [%rd8];
	add.f32 	%f51, %f82, %f50;
	ld.global.f32 	%f52, [%rd8+4];
	add.f32 	%f53, %f51, %f52;
	ld.global.f32 	%f54, [%rd8+8];
	add.f32 	%f55, %f53, %f54;
	ld.global.f32 	%f56, [%rd8+12];
	add.f32 	%f57, %f55, %f56;
	ld.global.f32 	%f58, [%rd8+16];
	add.f32 	%f59, %f57, %f58;
	ld.global.f32 	%f60, [%rd8+20];
	add.f32 	%f61, %f59, %f60;
	ld.global.f32 	%f62, [%rd8+24];
	add.f32 	%f63, %f61, %f62;
	ld.global.f32 	%f64, [%rd8+28];
	add.f32 	%f82, %f63, %f64;
	add.s32 	%r40, %r40, 8;
$L__BB3_8:
	setp.eq.s32 	%p9, %r12, 0;
	@%p9 bra 	$L__BB3_14;
	and.b32  	%r15, %r24, 3;
	setp.lt.u32 	%p10, %r12, 4;
	@%p10 bra 	$L__BB3_11;
	add.s32 	%r35, %r40, %r3;
	mul.wide.s32 	%rd9, %r35, 4;
	add.s64 	%rd10, %rd1, %rd9;
	ld.global.f32 	%f66, [%rd10];
	add.f32 	%f67, %f82, %f66;
	ld.global.f32 	%f68, [%rd10+4];
	add.f32 	%f69, %f67, %f68;
	ld.global.f32 	%f70, [%rd10+8];
	add.f32 	%f71, %f69, %f70;
	ld.global.f32 	%f72, [%rd10+12];
	add.f32 	%f82, %f71, %f72;
	add.s32 	%r40, %r40, 4;
$L__BB3_11:
	setp.eq.s32 	%p11, %r15, 0;
	@%p11 bra 	$L__BB3_14;
	add.s32 	%r43, %r40, %r3;
	neg.s32 	%r42, %r15;
$L__BB3_13:
	.pragma "nounroll";
	mul.wide.s32 	%rd11, %r43, 4;
	add.s64 	%rd12, %rd1, %rd11;
	ld.global.f32 	%f73, [%rd12];
	add.f32 	%f82, %f82, %f73;
	add.s32 	%r43, %r43, 1;
	add.s32 	%r42, %r42, 1;
	setp.ne.s32 	%p12, %r42, 0;
	@%p12 bra 	$L__BB3_13;
$L__BB3_14:
	mad.lo.s32 	%r36, %r25, %r1, %r2;
	cvta.to.global.u64 	%rd13, %rd3;
	mul.wide.s32 	%rd14, %r36, 4;
	add.s64 	%rd15, %rd13, %rd14;
	st.global.f32 	[%rd15], %f82;
$L__BB3_15:
	ret;

}
	// .globl	_Z10cuda_mul_wPfS_S_iii
.visible .entry _Z10cuda_mul_wPfS_S_iii(
	.param .u64 .ptr .align 1 _Z10cuda_mul_wPfS_S_iii_param_0,
	.param .u64 .ptr .align 1 _Z10cuda_mul_wPfS_S_iii_param_1,
	.param .u64 .ptr .align 1 _Z10cuda_mul_wPfS_S_iii_param_2,
	.param .u32 _Z10cuda_mul_wPfS_S_iii_param_3,
	.param .u32 _Z10cuda_mul_wPfS_S_iii_param_4,
	.param .u32 _Z10cuda_mul_wPfS_S_iii_param_5
)
{
	.reg .pred 	%p<6>;
	.reg .b32 	%r<21>;
	.reg .b32 	%f<4>;
	.reg .b64 	%rd<13>;

	ld.param.u64 	%rd1, [_Z10cuda_mul_wPfS_S_iii_param_0];
	ld.param.u64 	%rd2, [_Z10cuda_mul_wPfS_S_iii_param_1];
	ld.param.u64 	%rd3, [_Z10cuda_mul_wPfS_S_iii_param_2];
	ld.param.u32 	%r6, [_Z10cuda_mul_wPfS_S_iii_param_3];
	ld.param.u32 	%r4, [_Z10cuda_mul_wPfS_S_iii_param_4];
	ld.param.u32 	%r7, [_Z10cuda_mul_wPfS_S_iii_param_5];
	mov.u32 	%r8, %ctaid.z;
	mov.u32 	%r9, %ntid.z;
	mov.u32 	%r10, %tid.z;
	mad.lo.s32 	%r1, %r8, %r9, %r10;
	mov.u32 	%r11, %ctaid.y;
	mov.u32 	%r12, %ntid.y;
	mov.u32 	%r13, %tid.y;
	mad.lo.s32 	%r14, %r11, %r12, %r13;
	mov.u32 	%r15, %ctaid.x;
	mov.u32 	%r16, %ntid.x;
	mov.u32 	%r17, %tid.x;
	mad.lo.s32 	%r3, %r15, %r16, %r17;
	setp.ge.s32 	%p1, %r1, %r6;
	setp.ge.s32 	%p2, %r14, %r7;
	or.pred  	%p3, %p1, %p2;
	setp.ge.s32 	%p4, %r3, %r4;
	or.pred  	%p5, %p4, %p3;
	@%p5 bra 	$L__BB4_2;
	cvta.to.global.u64 	%rd4, %rd1;
	cvta.to.global.u64 	%rd5, %rd2;
	cvta.to.global.u64 	%rd6, %rd3;
	mad.lo.s32 	%r18, %r4, %r1, %r3;
	mul.wide.s32 	%rd7, %r18, 4;
	add.s64 	%rd8, %rd4, %rd7;
	ld.global.f32 	%f1, [%rd8];
	mad.lo.s32 	%r19, %r7, %r1, %r14;
	mul.wide.u32 	%rd9, %r19, 4;
	add.s64 	%rd10, %rd5, %rd9;
	ld.global.f32 	%f2, [%rd10];
	mul.f32 	%f3, %f1, %f2;
	mad.lo.s32 	%r20, %r19, %r4, %r3;
	mul.wide.s32 	%rd11, %r20, 4;
	add.s64 	%rd12, %rd6, %rd11;
	st.global.f32 	[%rd12], %f3;
$L__BB4_2:
	ret;

}
	// .globl	_Z11cuda_mul_wiPfS_iii
.visible .entry _Z11cuda_mul_wiPfS_iii(
	.param .u64 .ptr .align 1 _Z11cuda_mul_wiPfS_iii_param_0,
	.param .u64 .ptr .align 1 _Z11cuda_mul_wiPfS_iii_param_1,
	.param .u32 _Z11cuda_mul_wiPfS_iii_param_2,
	.param .u32 _Z11cuda_mul_wiPfS_iii_param_3,
	.param .u32 _Z11cuda_mul_wiPfS_iii_param_4
)
{
	.reg .pred 	%p<6>;
	.reg .b32 	%r<20>;
	.reg .b32 	%f<2>;
	.reg .b64 	%rd<9>;

	ld.param.u64 	%rd1, [_Z11cuda_mul_wiPfS_iii_param_0];
	ld.param.u64 	%rd2, [_Z11cuda_mul_wiPfS_iii_param_1];
	ld.param.u32 	%r6, [_Z11cuda_mul_wiPfS_iii_param_2];
	ld.param.u32 	%r4, [_Z11cuda_mul_wiPfS_iii_param_3];
	ld.param.u32 	%r7, [_Z11cuda_mul_wiPfS_iii_param_4];
	mov.u32 	%r8, %ctaid.z;
	mov.u32 	%r9, %ntid.z;
	mov.u32 	%r10, %tid.z;
	mad.lo.s32 	%r1, %r8, %r9, %r10;
	mov.u32 	%r11, %ctaid.y;
	mov.u32 	%r12, %ntid.y;
	mov.u32 	%r13, %tid.y;
	mad.lo.s32 	%r14, %r11, %r12, %r13;
	mov.u32 	%r15, %ctaid.x;
	mov.u32 	%r16, %ntid.x;
	mov.u32 	%r17, %tid.x;
	mad.lo.s32 	%r3, %r15, %r16, %r17;
	setp.ge.s32 	%p1, %r1, %r6;
	setp.ge.s32 	%p2, %r14, %r7;
	or.pred  	%p3, %p1, %p2;
	setp.ge.s32 	%p4, %r3, %r4;
	or.pred  	%p5, %p4, %p3;
	@%p5 bra 	$L__BB5_2;
	cvta.to.global.u64 	%rd3, %rd1;
	cvta.to.global.u64 	%rd4, %rd2;
	mad.lo.s32 	%r18, %r7, %r1, %r14;
	mul.wide.u32 	%rd5, %r18, 4;
	add.s64 	%rd6, %rd3, %rd5;
	ld.global.f32 	%f1, [%rd6];
	mad.lo.s32 	%r19, %r18, %r4, %r3;
	mul.wide.s32 	%rd7, %r19, 4;
	add.s64 	%rd8, %rd4, %rd7;
	st.global.f32 	[%rd8], %f1;
$L__BB5_2:
	ret;

}
	// .globl	_Z8cuda_addPfS_ii
.visible .entry _Z8cuda_addPfS_ii(
	.param .u64 .ptr .align 1 _Z8cuda_addPfS_ii_param_0,
	.param .u64 .ptr .align 1 _Z8cuda_addPfS_ii_param_1,
	.param .u32 _Z8cuda_addPfS_ii_param_2,
	.param .u32 _Z8cuda_addPfS_ii_param_3
)
{
	.reg .pred 	%p<4>;
	.reg .b32 	%r<12>;
	.reg .b32 	%f<4>;
	.reg .b64 	%rd<8>;

	ld.param.u64 	%rd1, [_Z8cuda_addPfS_ii_param_0];
	ld.param.u64 	%rd2, [_Z8cuda_addPfS_ii_param_1];
	ld.param.u32 	%r4, [_Z8cuda_addPfS_ii_param_2];
	ld.param.u32 	%r3, [_Z8cuda_addPfS_ii_param_3];
	mov.u32 	%r5, %ctaid.y;
	mov.u32 	%r6, %ntid.y;
	mov.u32 	%r7, %tid.y;
	mad.lo.s32 	%r1, %r5, %r6, %r7;
	mov.u32 	%r8, %ctaid.x;
	mov.u32 	%r9, %ntid.x;
	mov.u32 	%r10, %tid.x;
	mad.lo.s32 	%r2, %r8, %r9, %r10;
	setp.ge.s32 	%p1, %r1, %r4;
	setp.ge.s32 	%p2, %r2, %r3;
	or.pred  	%p3, %p1, %p2;
	@%p3 bra 	$L__BB6_2;
	cvta.to.global.u64 	%rd3, %rd2;
	cvta.to.global.u64 	%rd4, %rd1;
	mad.lo.s32 	%r11, %r3, %r1, %r2;
	mul.wide.s32 	%rd5, %r11, 4;
	add.s64 	%rd6, %rd3, %rd5;
	ld.global.f32 	%f1, [%rd6];
	add.s64 	%rd7, %rd4, %rd5;
	ld.global.f32 	%f2, [%rd7];
	add.f32 	%f3, %f1, %f2;
	st.global.f32 	[%rd7], %f3;
$L__BB6_2:
	ret;

}
	// .globl	_Z14cuda_mul_tiledPfS_S_iii
.visible .entry _Z14cuda_mul_tiledPfS_S_iii(
	.param .u64 .ptr .align 1 _Z14cuda_mul_tiledPfS_S_iii_param_0,
	.param .u64 .ptr .align 1 _Z14cuda_mul_tiledPfS_S_iii_param_1,
	.param .u64 .ptr .align 1 _Z14cuda_mul_tiledPfS_S_iii_param_2,
	.param .u32 _Z14cuda_mul_tiledPfS_S_iii_param_3,
	.param .u32 _Z14cuda_mul_tiledPfS_S_iii_param_4,
	.param .u32 _Z14cuda_mul_tiledPfS_S_iii_param_5
)
{
	.reg .pred 	%p<12>;
	.reg .b32 	%r<37>;
	.reg .b32 	%f<67>;
	.reg .b64 	%rd<13>;
	// demoted variable
	.shared .align 4 .b8 _ZZ14cuda_mul_tiledPfS_S_iiiE3Mds[1024];
	// demoted variable
	.shared .align 4 .b8 _ZZ14cuda_mul_tiledPfS_S_iiiE3Nds[1024];
	ld.param.u64 	%rd3, [_Z14cuda_mul_tiledPfS_S_iii_param_0];
	ld.param.u64 	%rd4, [_Z14cuda_mul_tiledPfS_S_iii_param_1];
	ld.param.u64 	%rd5, [_Z14cuda_mul_tiledPfS_S_iii_param_2];
	ld.param.u32 	%r15, [_Z14cuda_mul_tiledPfS_S_iii_param_3];
	ld.param.u32 	%r16, [_Z14cuda_mul_tiledPfS_S_iii_param_4];
	ld.param.u32 	%r17, [_Z14cuda_mul_tiledPfS_S_iii_param_5];
	mov.u32 	%r18, %ctaid.x;
	mov.u32 	%r19, %ctaid.y;
	mov.u32 	%r1, %tid.x;
	mov.u32 	%r2, %tid.y;
	shl.b32 	%r20, %r19, 4;
	add.s32 	%r3, %r20, %r2;
	shl.b32 	%r21, %r18, 4;
	add.s32 	%r4, %r21, %r1;
	cvt.rn.f32.s32 	%f10, %r16;
	mul.f32 	%f11, %f10, 0f3D800000;
	cvt.rpi.f32.f32 	%f1, %f11;
	setp.leu.f32 	%p1, %f1, 0f00000000;
	mov.f32 	%f66, 0f00000000;
	@%p1 bra 	$L__BB7_7;
	shl.b32 	%r23, %r2, 4;
	add.s32 	%r24, %r23, %r1;
	shl.b32 	%r25, %r24, 2;
	mov.u32 	%r26, _ZZ14cuda_mul_tiledPfS_S_iiiE3Mds;
	add.s32 	%r5, %r26, %r25;
	mul.lo.s32 	%r6, %r16, %r3;
	mov.u32 	%r27, _ZZ14cuda_mul_tiledPfS_S_iiiE3Nds;
	add.s32 	%r7, %r27, %r25;
	shl.b32 	%r28, %r2, 6;
	add.s32 	%r8, %r26, %r28;
	shl.b32 	%r29, %r1, 2;
	add.s32 	%r9, %r27, %r29;
	cvta.to.global.u64 	%rd1, %rd3;
	cvta.to.global.u64 	%rd2, %rd4;
	mov.f32 	%f66, 0f00000000;
	mov.b32 	%r36, 0;
$L__BB7_2:
	setp.ge.s32 	%p2, %r3, %r15;
	shl.b32 	%r11, %r36, 4;
	add.s32 	%r30, %r11, %r1;
	setp.ge.s32 	%p3, %r30, %r16;
	mov.f32 	%f64, 0f00000000;
	or.pred  	%p4, %p2, %p3;
	@%p4 bra 	$L__BB7_4;
	add.s32 	%r31, %r30, %r6;
	mul.wide.s32 	%rd6, %r31, 4;
	add.s64 	%rd7, %rd1, %rd6;
	ld.global.f32 	%f64, [%rd7];
$L__BB7_4:
	setp.ge.s32 	%p5, %r4, %r17;
	st.shared.f32 	[%r5], %f64;
	add.s32 	%r13, %r11, %r2;
	setp.ge.s32 	%p6, %r13, %r16;
	mov.f32 	%f65, 0f00000000;
	or.pred  	%p7, %p6, %p5;
	@%p7 bra 	$L__BB7_6;
	mad.lo.s32 	%r33, %r13, %r17, %r4;
	mul.wide.s32 	%rd8, %r33, 4;
	add.s64 	%rd9, %rd2, %rd8;
	ld.global.f32 	%f65, [%rd9];
$L__BB7_6:
	st.shared.f32 	[%r7], %f65;
	bar.sync 	0;
	ld.shared.f32 	%f15, [%r8];
	ld.shared.f32 	%f16, [%r9];
	fma.rn.f32 	%f17, %f15, %f16, %f66;
	ld.shared.f32 	%f18, [%r8+4];
	ld.shared.f32 	%f19, [%r9+64];
	fma.rn.f32 	%f20, %f18, %f19, %f17;
	ld.shared.f32 	%f21, [%r8+8];
	ld.shared.f32 	%f22, [%r9+128];
	fma.rn.f32 	%f23, %f21, %f22, %f20;
	ld.shared.f32 	%f24, [%r8+12];
	ld.shared.f32 	%f25, [%r9+192];
	fma.rn.f32 	%f26, %f24, %f25, %f23;
	ld.shared.f32 	%f27, [%r8+16];
	ld.shared.f32 	%f28, [%r9+256];
	fma.rn.f32 	%f29, %f27, %f28, %f26;
	ld.shared.f32 	%f30, [%r8+20];
	ld.shared.f32 	%f31, [%r9+320];
	fma.rn.f32 	%f32, %f30, %f31, %f29;
	ld.shared.f32 	%f33, [%r8+24];
	ld.shared.f32 	%f34, [%r9+384];
	fma.rn.f32 	%f35, %f33, %f34, %f32;
	ld.shared.f32 	%f36, [%r8+28];
	ld.shared.f32 	%f37, [%r9+448];
	fma.rn.f32 	%f38, %f36, %f37, %f35;
	ld.shared.f32 	%f39, [%r8+32];
	ld.shared.f32 	%f40, [%r9+512];
	fma.rn.f32 	%f41, %f39, %f40, %f38;
	ld.shared.f32 	%f42, [%r8+36];
	ld.shared.f32 	%f43, [%r9+576];
	fma.rn.f32 	%f44, %f42, %f43, %f41;
	ld.shared.f32 	%f45, [%r8+40];
	ld.shared.f32 	%f46, [%r9+640];
	fma.rn.f32 	%f47, %f45, %f46, %f44;
	ld.shared.f32 	%f48, [%r8+44];
	ld.shared.f32 	%f49, [%r9+704];
	fma.rn.f32 	%f50, %f48, %f49, %f47;
	ld.shared.f32 	%f51, [%r8+48];
	ld.shared.f32 	%f52, [%r9+768];
	fma.rn.f32 	%f53, %f51, %f52, %f50;
	ld.shared.f32 	%f54, [%r8+52];
	ld.shared.f32 	%f55, [%r9+832];
	fma.rn.f32 	%f56, %f54, %f55, %f53;
	ld.shared.f32 	%f57, [%r8+56];
	ld.shared.f32 	%f58, [%r9+896];
	fma.rn.f32 	%f59, %f57, %f58, %f56;
	ld.shared.f32 	%f60, [%r8+60];
	ld.shared.f32 	%f61, [%r9+960];
	fma.rn.f32 	%f66, %f60, %f61, %f59;
	bar.sync 	0;
	add.s32 	%r36, %r36, 1;
	cvt.rn.f32.u32 	%f62, %r36;
	setp.gt.f32 	%p8, %f1, %f62;
	@%p8 bra 	$L__BB7_2;
$L__BB7_7:
	setp.ge.s32 	%p9, %r3, %r15;
	setp.ge.s32 	%p10, %r4, %r17;
	or.pred  	%p11, %p9, %p10;
	@%p11 bra 	$L__BB7_9;
	mad.lo.s32 	%r35, %r17, %r3, %r4;
	cvta.to.global.u64 	%rd10, %rd5;
	mul.wide.u32 	%rd11, %r35, 4;
	add.s64 	%rd12, %rd10, %rd11;
	st.global.f32 	[%rd12], %f66;
$L__BB7_9:
	ret;

}


// ===== COMPILED SASS (sm_100) =====

	.target	sm_100

	.elftype	@"ET_EXEC"


//--------------------- .note.nv.tkinfo           --------------------------
	.section	.note.nv.tkinfo,"",@"SHT_NOTE"
	.sectionflags	@"SHF_NOTE_NV_TKINFO"
	.tkinfo
        /*0018*/ 	.word	0x00000002
        /*0030*/ 	.string	""
        /*0030*/ 	.string	"ptxas"
        /*0030*/ 	.string	"Cuda compilation tools, release 13.0, V13.0.88"
        /*0030*/ 	.string	"Build cuda_13.0.r13.0/compiler.36424714_0"
        /*0030*/ 	.string	"-arch sm_100 -m 64 "



//--------------------- .note.nv.cuinfo           --------------------------
	.section	.note.nv.cuinfo,"",@"SHT_NOTE"
	.sectionflags	@"SHF_NOTE_NV_CUINFO"
        /*0018*/ 	.short	0x0002
        /*001a*/ 	.short	0x0064
        /*001c*/ 	.short	0x0082
	.zero		2


//--------------------- .nv.info                  --------------------------
	.section	.nv.info,"",@"SHT_CUDA_INFO"
	.align	4


	//----- nvinfo : EIATTR_REGCOUNT
	.align		4
        /*0000*/ 	.byte	0x04, 0x2f
        /*0002*/ 	.short	(.L_1 - .L_0)
	.align		4
.L_0:
        /*0004*/ 	.word	index@(_Z15cuda_mul_linearPfS_S_iii)
        /*0008*/ 	.word	0x00000020


	//----- nvinfo : EIATTR_FRAME_SIZE
	.align		4
.L_1:
        /*000c*/ 	.byte	0x04, 0x11
        /*000e*/ 	.short	(.L_3 - .L_2)
	.align		4
.L_2:
        /*0010*/ 	.word	index@(_Z15cuda_mul_linearPfS_S_iii)
        /*0014*/ 	.word	0x00000000


	//----- nvinfo : EIATTR_REGCOUNT
	.align		4
.L_3:
        /*0018*/ 	.byte	0x04, 0x2f
        /*001a*/ 	.short	(.L_5 - .L_4)
	.align		4
.L_4:
        /*001c*/ 	.word	index@(_Z8cuda_mulPfS_S_iii)
        /*0020*/ 	.word	0x00000020


	//----- nvinfo : EIATTR_FRAME_SIZE
	.align		4
.L_5:
        /*0024*/ 	.byte	0x04, 0x11
        /*0026*/ 	.short	(.L_7 - .L_6)
	.align		4
.L_6:
        /*0028*/ 	.word	index@(_Z8cuda_mulPfS_S_iii)
        /*002c*/ 	.word	0x00000000


	//----- nvinfo : EIATTR_REGCOUNT
	.align		4
.L_7:
        /*0030*/ 	.byte	0x04, 0x2f
        /*0032*/ 	.short	(.L_9 - .L_8)
	.align		4
.L_8:
        /*0034*/ 	.word	index@(_Z11cuda_mul_tbPfS_S_iii)
        /*0038*/ 	.word	0x0000001f


	//----- nvinfo : EIATTR_FRAME_SIZE
	.align		4
.L_9:
        /*003c*/ 	.byte	0x04, 0x11
        /*003e*/ 	.short	(.L_11 - .L_10)
	.align		4
.L_10:
        /*0040*/ 	.word	index@(_Z11cuda_mul_tbPfS_S_iii)
        /*0044*/ 	.word	0x00000000


	//----- nvinfo : EIATTR_REGCOUNT
	.align		4
.L_11:
        /*0048*/ 	.byte	0x04, 0x2f
        /*004a*/ 	.short	(.L_13 - .L_12)
	.align		4
.L_12:
        /*004c*/ 	.word	index@(_Z12cuda_mul_tbiPfS_iii)
        /*0050*/ 	.word	0x0000001f


	//----- nvinfo : EIATTR_FRAME_SIZE
	.align		4
.L_13:
        /*0054*/ 	.byte	0x04, 0x11
        /*0056*/ 	.short	(.L_15 - .L_14)
	.align		4
.L_14:
        /*0058*/ 	.word	index@(_Z12cuda_mul_tbiPfS_iii)
        /*005c*/ 	.word	0x00000000


	//----- nvinfo : EIATTR_REGCOUNT
	.align		4
.L_15:
        /*0060*/ 	.byte	0x04, 0x2f
        /*0062*/ 	.short	(.L_17 - .L_16)
	.align		4
.L_16:
        /*0064*/ 	.word	index@(_Z10cuda_mul_wPfS_S_iii)
        /*0068*/ 	.word	0x0000000e


	//----- nvinfo : EIATTR_FRAME_SIZE
	.align		4
.L_17:
        /*006c*/ 	.byte	0x04, 0x11
        /*006e*/ 	.short	(.L_19 - .L_18)
	.align		4
.L_18:
        /*0070*/ 	.word	index@(_Z10cuda_mul_wPfS_S_iii)
        /*0074*/ 	.word	0x00000000


	//----- nvinfo : EIATTR_REGCOUNT
	.align		4
.L_19:
        /*0078*/ 	.byte	0x04, 0x2f
        /*007a*/ 	.short	(.L_21 - .L_20)
	.align		4
.L_20:
        /*007c*/ 	.word	index@(_Z11cuda_mul_wiPfS_iii)
        /*0080*/ 	.word	0x0000000a


	//----- nvinfo : EIATTR_FRAME_SIZE
	.align		4
.L_21:
        /*0084*/ 	.byte	0x04, 0x11
        /*0086*/ 	.short	(.L_23 - .L_22)
	.align		4
.L_22:
        /*0088*/ 	.word	index@(_Z11cuda_mul_wiPfS_iii)
        /*008c*/ 	.word	0x00000000


	//----- nvinfo : EIATTR_REGCOUNT
	.align		4
.L_23:
        /*0090*/ 	.byte	0x04, 0x2f
        /*0092*/ 	.short	(.L_25 - .L_24)
	.align		4
.L_24:
        /*0094*/ 	.word	index@(_Z8cuda_addPfS_ii)
        /*0098*/ 	.word	0x0000000a


	//----- nvinfo : EIATTR_FRAME_SIZE
	.align		4
.L_25:
        /*009c*/ 	.byte	0x04, 0x11
        /*009e*/ 	.short	(.L_27 - .L_26)
	.align		4
.L_26:
        /*00a0*/ 	.word	index@(_Z8cuda_addPfS_ii)
        /*00a4*/ 	.word	0x00000000


	//----- nvinfo : EIATTR_REGCOUNT
	.align		4
.L_27:
        /*00a8*/ 	.byte	0x04, 0x2f
        /*00aa*/ 	.short	(.L_29 - .L_28)
	.align		4
.L_28:
        /*00ac*/ 	.word	index@(_Z14cuda_mul_tiledPfS_S_iii)
        /*00b0*/ 	.word	0x00000020


	//----- nvinfo : EIATTR_FRAME_SIZE
	.align		4
.L_29:
        /*00b4*/ 	.byte	0x04, 0x11
        /*00b6*/ 	.short	(.L_31 - .L_30)
	.align		4
.L_30:
        /*00b8*/ 	.word	index@(_Z14cuda_mul_tiledPfS_S_iii)
        /*00bc*/ 	.word	0x00000000


	//----- nvinfo : EIATTR_MIN_STACK_SIZE
	.align		4
.L_31:
        /*00c0*/ 	.byte	0x04, 0x12
        /*00c2*/ 	.short	(.L_33 - .L_32)
	.align		4
.L_32:
        /*00c4*/ 	.word	index@(_Z14cuda_mul_tiledPfS_S_iii)
        /*00c8*/ 	.word	0x00000000


	//----- nvinfo : EIATTR_MIN_STACK_SIZE
	.align		4
.L_33:
        /*00cc*/ 	.byte	0x04, 0x12
        /*00ce*/ 	.short	(.L_35 - .L_34)
	.align		4
.L_34:
        /*00d0*/ 	.word	index@(_Z8cuda_addPfS_ii)
        /*00d4*/ 	.word	0x00000000


	//----- nvinfo : EIATTR_MIN_STACK_SIZE
	.align		4
.L_35:
        /*00d8*/ 	.byte	0x04, 0x12
        /*00da*/ 	.short	(.L_37 - .L_36)
	.align		4
.L_36:
        /*00dc*/ 	.word	index@(_Z11cuda_mul_wiPfS_iii)
        /*00e0*/ 	.word	0x00000000


	//----- nvinfo : EIATTR_MIN_STACK_SIZE
	.align		4
.L_37:
        /*00e4*/ 	.byte	0x04, 0x12
        /*00e6*/ 	.short	(.L_39 - .L_38)
	.align		4
.L_38:
        /*00e8*/ 	.word	index@(_Z10cuda_mul_wPfS_S_iii)
        /*00ec*/ 	.word	0x00000000


	//----- nvinfo : EIATTR_MIN_STACK_SIZE
	.align		4
.L_39:
        /*00f0*/ 	.byte	0x04, 0x12
        /*00f2*/ 	.short	(.L_41 - .L_40)
	.align		4
.L_40:
        /*00f4*/ 	.word	index@(_Z12cuda_mul_tbiPfS_iii)
        /*00f8*/ 	.word	0x00000000


	//----- nvinfo : EIATTR_MIN_STACK_SIZE
	.align		4
.L_41:
        /*00fc*/ 	.byte	0x04, 0x12
        /*00fe*/ 	.short	(.L_43 - .L_42)
	.align		4
.L_42:
        /*0100*/ 	.word	index@(_Z11cuda_mul_tbPfS_S_iii)
        /*0104*/ 	.word	0x00000000


	//----- nvinfo : EIATTR_MIN_STACK_SIZE
	.align		4
.L_43:
        /*0108*/ 	.byte	0x04, 0x12
        /*010a*/ 	.short	(.L_45 - .L_44)
	.align		4
.L_44:
        /*010c*/ 	.word	index@(_Z8cuda_mulPfS_S_iii)
        /*0110*/ 	.word	0x00000000


	//----- nvinfo : EIATTR_MIN_STACK_SIZE
	.align		4
.L_45:
        /*0114*/ 	.byte	0x04, 0x12
        /*0116*/ 	.short	(.L_47 - .L_46)
	.align		4
.L_46:
        /*0118*/ 	.word	index@(_Z15cuda_mul_linearPfS_S_iii)
        /*011c*/ 	.word	0x00000000
.L_47:


//--------------------- .nv.compat                --------------------------
	.section	.nv.compat,"",@"SHT_CUDA_COMPAT_INFO"
	.align	4
        /*0000*/ 	.byte	0x02, 0x09, 0x00, 0x00, 0x02, 0x02, 0x01, 0x00, 0x02, 0x05, 0x05, 0x00, 0x03, 0x07, 0x01, 0x01
        /*0010*/ 	.byte	0x02, 0x03, 0x00, 0x00, 0x02, 0x06, 0x01, 0x00, 0x04, 0x0b, 0x08, 0x00, 0x09, 0x00, 0x00, 0x00
        /*0020*/ 	.byte	0x00, 0x00, 0x00, 0x00


//--------------------- .nv.info._Z14cuda_mul_tiledPfS_S_iii --------------------------
	.section	.nv.info._Z14cuda_mul_tiledPfS_S_iii,"",@"SHT_CUDA_INFO"
	.sectionflags	@""
	.align	4


	//----- nvinfo : EIATTR_CUDA_API_VERSION
	.align		4
        /*0000*/ 	.byte	0x04, 0x37
        /*0002*/ 	.short	(.L_49 - .L_48)
.L_48:
        /*0004*/ 	.word	0x00000082


	//----- nvinfo : EIATTR_KPARAM_INFO
	.align		4
.L_49:
        /*0008*/ 	.byte	0x04, 0x17
        /*000a*/ 	.short	(.L_51 - .L_50)
.L_50:
        /*000c*/ 	.word	0x00000000
        /*0010*/ 	.short	0x0005
        /*0012*/ 	.short	0x0020
        /*0014*/ 	.byte	0x00, 0xf0, 0x11, 0x00


	//----- nvinfo : EIATTR_KPARAM_INFO
	.align		4
.L_51:
        /*0018*/ 	.byte	0x04, 0x17
        /*001a*/ 	.short	(.L_53 - .L_52)
.L_52:
        /*001c*/ 	.word	0x00000000
        /*0020*/ 	.short	0x0004
        /*0022*/ 	.short	0x001c
        /*0024*/ 	.byte	0x00, 0xf0, 0x11, 0x00


	//----- nvinfo : EIATTR_KPARAM_INFO
	.align		4
.L_53:
        /*0028*/ 	.byte	0x04, 0x17
        /*002a*/ 	.short	(.L_55 - .L_54)
.L_54:
        /*002c*/ 	.word	0x00000000
        /*0030*/ 	.short	0x0003
        /*0032*/ 	.short	0x0018
        /*0034*/ 	.byte	0x00, 0xf0, 0x11, 0x00


	//----- nvinfo : EIATTR_KPARAM_INFO
	.align		4
.L_55:
        /*0038*/ 	.byte	0x04, 0x17
        /*003a*/ 	.short	(.L_57 - .L_56)
.L_56:
        /*003c*/ 	.word	0x00000000
        /*0040*/ 	.short	0x0002
        /*0042*/ 	.short	0x0010
        /*0044*/ 	.byte	0x00, 0xf5, 0x21, 0x00


	//----- nvinfo : EIATTR_KPARAM_INFO
	.align		4
.L_57:
        /*0048*/ 	.byte	0x04, 0x17
        /*004a*/ 	.short	(.L_59 - .L_58)
.L_58:
        /*004c*/ 	.word	0x00000000
        /*0050*/ 	.short	0x0001
        /*0052*/ 	.short	0x0008
        /*0054*/ 	.byte	0x00, 0xf5, 0x21, 0x00


	//----- nvinfo : EIATTR_KPARAM_INFO
	.align		4
.L_59:
        /*0058*/ 	.byte	0x04, 0x17
        /*005a*/ 	.short	(.L_61 - .L_60)
.L_60:
        /*005c*/ 	.word	0x00000000
        /*0060*/ 	.short	0x0000
        /*0062*/ 	.short	0x0000
        /*0064*/ 	.byte	0x00, 0xf5, 0x21, 0x00


	//----- nvinfo : EIATTR_SPARSE_MMA_MASK
	.align		4
.L_61:
        /*0068*/ 	.byte	0x03, 0x50
        /*006a*/ 	.short	0x0000


	//----- nvinfo : EIATTR_MAXREG_COUNT
	.align		4
        /*006c*/ 	.byte	0x03, 0x1b
        /*006e*/ 	.short	0x00ff


	//----- nvinfo : EIATTR_NUM_BARRIERS
	.align		4
        /*0070*/ 	.byte	0x02, 0x4c
        /*0072*/ 	.byte	0x01
	.zero		1


	//----- nvinfo : EIATTR_MERCURY_ISA_VERSION
	.align		4
        /*0074*/ 	.byte	0x03, 0x5f
        /*0076*/ 	.short	0x0101


	//----- nvinfo : EIATTR_VRC_CTA_INIT_COUNT
	.align		4
        /*0078*/ 	.byte	0x02, 0x4a
	.zero		1
	.zero		1


	//----- nvinfo : EIATTR_EXIT_INSTR_OFFSETS
	.align		4
        /*007c*/ 	.byte	0x04, 0x1c
        /*007e*/ 	.short	(.L_63 - .L_62)


	//   ....[0]....
.L_62:
        /*0080*/ 	.word	0x000005d0


	//   ....[1]....
        /*0084*/ 	.word	0x00000620


	//----- nvinfo : EIATTR_CBANK_PARAM_SIZE
	.align		4
.L_63:
        /*0088*/ 	.byte	0x03, 0x19
        /*008a*/ 	.short	0x0024


	//----- nvinfo : EIATTR_PARAM_CBANK
	.align		4
        /*008c*/ 	.byte	0x04, 0x0a
        /*008e*/ 	.short	(.L_65 - .L_64)
	.align		4
.L_64:
        /*0090*/ 	.word	index@(.nv.constant0._Z14cuda_mul_tiledPfS_S_iii)
        /*0094*/ 	.short	0x0380
        /*0096*/ 	.short	0x0024


	//----- nvinfo : EIATTR_SW_WAR
	.align		4
.L_65:
        /*0098*/ 	.byte	0x04, 0x36
        /*009a*/ 	.short	(.L_67 - .L_66)
.L_66:
        /*009c*/ 	.word	0x00000008
.L_67:


//--------------------- .nv.info._Z8cuda_addPfS_ii --------------------------
	.section	.nv.info._Z8cuda_addPfS_ii,"",@"SHT_CUDA_INFO"
	.sectionflags	@""
	.align	4


	//----- nvinfo : EIATTR_CUDA_API_VERSION
	.align		4
        /*0000*/ 	.byte	0x04, 0x37
        /*0002*/ 	.short	(.L_69 - .L_68)
.L_68:
        /*0004*/ 	.word	0x00000082


	//----- nvinfo : EIATTR_KPARAM_INFO
	.align		4
.L_69:
        /*0008*/ 	.byte	0x04, 0x17
        /*000a*/ 	.short	(.L_71 - .L_70)
.L_70:
        /*000c*/ 	.word	0x00000000
        /*0010*/ 	.short	0x0003
        /*0012*/ 	.short	0x0014
        /*0014*/ 	.byte	0x00, 0xf0, 0x11, 0x00


	//----- nvinfo : EIATTR_KPARAM_INFO
	.align		4
.L_71:
        /*0018*/ 	.byte	0x04, 0x17
        /*001a*/ 	.short	(.L_73 - .L_72)
.L_72:
        /*001c*/ 	.word	0x00000000
        /*0020*/ 	.short	0x0002
        /*0022*/ 	.short	0x0010
        /*0024*/ 	.byte	0x00, 0xf0, 0x11, 0x00


	//----- nvinfo : EIATTR_KPARAM_INFO
	.align		4
.L_73:
        /*0028*/ 	.byte	0x04, 0x17
        /*002a*/ 	.short	(.L_75 - .L_74)
.L_74:
        /*002c*/ 	.word	0x00000000
        /*0030*/ 	.short	0x0001
        /*0032*/ 	.short	0x0008
        /*0034*/ 	.byte	0x00, 0xf5, 0x21, 0x00


	//----- nvinfo : EIATTR_KPARAM_INFO
	.align		4
.L_75:
        /*0038*/ 	.byte	0x04, 0x17
        /*003a*/ 	.short	(.L_77 - .L_76)
.L_76:
        /*003c*/ 	.word	0x00000000
        /*0040*/ 	.short	0x0000
        /*0042*/ 	.short	0x0000
        /*0044*/ 	.byte	0x00, 0xf5, 0x21, 0x00


	//----- nvinfo : EIATTR_SPARSE_MMA_MASK
	.align		4
.L_77:
        /*0048*/ 	.byte	0x03, 0x50
        /*004a*/ 	.short	0x0000


	//----- nvinfo : EIATTR_MAXREG_COUNT
	.align		4
        /*004c*/ 	.byte	0x03, 0x1b
        /*004e*/ 	.short	0x00ff


	//----- nvinfo : EIATTR_MERCURY_ISA_VERSION
	.align		4
        /*0050*/ 	.byte	0x03, 0x5f
        /*0052*/ 	.short	0x0101


	//----- nvinfo : EIATTR_VRC_CTA_INIT_COUNT
	.align		4
        /*0054*/ 	.byte	0x02, 0x4a
	.zero		1
	.zero		1


	//----- nvinfo : EIATTR_EXIT_INSTR_OFFSETS
	.align		4
        /*0058*/ 	.byte	0x04, 0x1c
        /*005a*/ 	.short	(.L_79 - .L_78)


	//   ....[0]....
.L_78:
        /*005c*/ 	.word	0x000000c0


	//   ....[1]....
        /*0060*/ 	.word	0x00000170


	//----- nvinfo : EIATTR_CBANK_PARAM_SIZE
	.align		4
.L_79:
        /*0064*/ 	.byte	0x03, 0x19
        /*0066*/ 	.short	0x0018


	//----- nvinfo : EIATTR_PARAM_CBANK
	.align		4
        /*0068*/ 	.byte	0x04, 0x0a
        /*006a*/ 	.short	(.L_81 - .L_80)
	.align		4
.L_80:
        /*006c*/ 	.word	index@(.nv.constant0._Z8cuda_addPfS_ii)
        /*0070*/ 	.short	0x0380
        /*0072*/ 	.short	0x0018


	//----- nvinfo : EIATTR_SW_WAR
	.align		4
.L_81:
        /*0074*/ 	.byte	0x04, 0x36
        /*0076*/ 	.short	(.L_83 - .L_82)
.L_82:
        /*0078*/ 	.word	0x00000008
.L_83:


//--------------------- .nv.info._Z11cuda_mul_wiPfS_iii --------------------------
	.section	.nv.info._Z11cuda_mul_wiPfS_iii,"",@"SHT_CUDA_INFO"
	.sectionflags	@""
	.align	4


	//----- nvinfo : EIATTR_CUDA_API_VERSION
	.align		4
        /*0000*/ 	.byte	0x04, 0x37
        /*0002*/ 	.short	(.L_85 - .L_84)
.L_84:
        /*0004*/ 	.word	0x00000082


	//----- nvinfo : EIATTR_KPARAM_INFO
	.align		4
.L_85:
        /*0008*/ 	.byte	0x04, 0x17
        /*000a*/ 	.short	(.L_87 - .L_86)
.L_86:
        /*000c*/ 	.word	0x00000000
        /*0010*/ 	.short	0x0004
        /*0012*/ 	.short	0x0018
        /*0014*/ 	.byte	0x00, 0xf0, 0x11, 0x00


	//----- nvinfo : EIATTR_KPARAM_INFO
	.align		4
.L_87:
        /*0018*/ 	.byte	0x04, 0x17
        /*001a*/ 	.short	(.L_89 - .L_88)
.L_88:
        /*001c*/ 	.word	0x00000000
        /*0020*/ 	.short	0x0003
        /*0022*/ 	.short	0x0014
        /*0024*/ 	.byte	0x00, 0xf0, 0x11, 0x00


	//----- nvinfo : EIATTR_KPARAM_INFO
	.align		4
.L_89:
        /*0028*/ 	.byte	0x04, 0x17
        /*002a*/ 	.short	(.L_91 - .L_90)
.L_90:
        /*002c*/ 	.word	0x00000000
        /*0030*/ 	.short	0x0002
        /*0032*/ 	.short	0x0010
        /*0034*/ 	.byte	0x00, 0xf0, 0x11, 0x00


	//----- nvinfo : EIATTR_KPARAM_INFO
	.align		4
.L_91:
        /*0038*/ 	.byte	0x04, 0x17
        /*003a*/ 	.short	(.L_93 - .L_92)
.L_92:
        /*003c*/ 	.word	0x00000000
        /*0040*/ 	.short	0x0001
        /*0042*/ 	.short	0x0008
        /*0044*/ 	.byte	0x00, 0xf5, 0x21, 0x00


	//----- nvinfo : EIATTR_KPARAM_INFO
	.align		4
.L_93:
        /*0048*/ 	.byte	0x04, 0x17
        /*004a*/ 	.short	(.L_95 - .L_94)
.L_94:
        /*004c*/ 	.word	0x00000000
        /*0050*/ 	.short	0x0000
        /*0052*/ 	.short	0x0000
        /*0054*/ 	.byte	0x00, 0xf5, 0x21, 0x00


	//----- nvinfo : EIATTR_SPARSE_MMA_MASK
	.align		4
.L_95:
        /*0058*/ 	.byte	0x03, 0x50
        /*005a*/ 	.short	0x0000


	//----- nvinfo : EIATTR_MAXREG_COUNT
	.align		4
        /*005c*/ 	.byte	0x03, 0x1b
        /*005e*/ 	.short	0x00ff


	//----- nvinfo : EIATTR_MERCURY_ISA_VERSION
	.align		4
        /*0060*/ 	.byte	0x03, 0x5f
        /*0062*/ 	.short	0x0101


	//----- nvinfo : EIATTR_VRC_CTA_INIT_COUNT
	.align		4
        /*0064*/ 	.byte	0x02, 0x4a
	.zero		1
	.zero		1


	//----- nvinfo : EIATTR_EXIT_INSTR_OFFSETS
	.align		4
        /*0068*/ 	.byte	0x04, 0x1c
        /*006a*/ 	.short	(.L_97 - .L_96)


	//   ....[0]....
.L_96:
        /*006c*/ 	.word	0x00000120


	//   ....[1]....
        /*0070*/ 	.word	0x000001c0


	//----- nvinfo : EIATTR_CBANK_PARAM_SIZE
	.align		4
.L_97:
        /*0074*/ 	.byte	0x03, 0x19
        /*0076*/ 	.short	0x001c


	//----- nvinfo : EIATTR_PARAM_CBANK
	.align		4
        /*0078*/ 	.byte	0x04, 0x0a
        /*007a*/ 	.short	(.L_99 - .L_98)
	.align		4
.L_98:
        /*007c*/ 	.word	index@(.nv.constant0._Z11cuda_mul_wiPfS_iii)
        /*0080*/ 	.short	0x0380
        /*0082*/ 	.short	0x001c


	//----- nvinfo : EIATTR_SW_WAR
	.align		4
.L_99:
        /*0084*/ 	.byte	0x04, 0x36
        /*0086*/ 	.short	(.L_101 - .L_100)
.L_100:
        /*0088*/ 	.word	0x00000008
.L_101:


//--------------------- .nv.info._Z10cuda_mul_wPfS_S_iii --------------------------
	.section	.nv.info._Z10cuda_mul_wPfS_S_iii,"",@"SHT_CUDA_INFO"
	.sectionflags	@""
	.align	4


	//----- nvinfo : EIATTR_CUDA_API_VERSION
	.align		4
        /*0000*/ 	.byte	0x04, 0x37
        /*0002*/ 	.short	(.L_103 - .L_102)
.L_102:
        /*0004*/ 	.word	0x00000082


	//----- nvinfo : EIATTR_KPARAM_INFO
	.align		4
.L_103:
        /*0008*/ 	.byte	0x04, 0x17
        /*000a*/ 	.short	(.L_105 - .L_104)
.L_104:
        /*000c*/ 	.word	0x00000000
        /*0010*/ 	.short	0x0005
        /*0012*/ 	.short	0x0020
        /*0014*/ 	.byte	0x00, 0xf0, 0x11, 0x00


	//----- nvinfo : EIATTR_KPARAM_INFO
	.align		4
.L_105:
        /*0018*/ 	.byte	0x04, 0x17
        /*001a*/ 	.short	(.L_107 - .L_106)
.L_106:
        /*001c*/ 	.word	0x00000000
        /*0020*/ 	.short	0x0004
        /*0022*/ 	.short	0x001c
        /*0024*/ 	.byte	0x00, 0xf0, 0x11, 0x00


	//----- nvinfo : EIATTR_KPARAM_INFO
	.align		4
.L_107:
        /*0028*/ 	.byte	0x04, 0x17
        /*002a*/ 	.short	(.L_109 - .L_108)
.L_108:
        /*002c*/ 	.word	0x00000000
        /*0030*/ 	.short	0x0003
        /*0032*/ 	.short	0x0018
        /*0034*/ 	.byte	0x00, 0xf0, 0x11, 0x00


	//----- nvinfo : EIATTR_KPARAM_INFO
	.align		4
.L_109:
        /*0038*/ 	.byte	0x04, 0x17
        /*003a*/ 	.short	(.L_111 - .L_110)
.L_110:
        /*003c*/ 	.word	0x00000000
        /*0040*/ 	.short	0x0002
        /*0042*/ 	.short	0x0010
        /*0044*/ 	.byte	0x00, 0xf5, 0x21, 0x00


	//----- nvinfo : EIATTR_KPARAM_INFO
	.align		4
.L_111:
        /*0048*/ 	.byte	0x04, 0x17
        /*004a*/ 	.short	(.L_113 - .L_112)
.L_112:
        /*004c*/ 	.word	0x00000000
        /*0050*/ 	.short	0x0001
        /*0052*/ 	.short	0x0008
        /*0054*/ 	.byte	0x00, 0xf5, 0x21, 0x00


	//----- nvinfo : EIATTR_KPARAM_INFO
	.align		4
.L_113:
        /*0058*/ 	.byte	0x04, 0x17
        /*005a*/ 	.short	(.L_115 - .L_114)
.L_114:
        /*005c*/ 	.word	0x00000000
        /*0060*/ 	.short	0x0000
        /*0062*/ 	.short	0x0000
        /*0064*/ 	.byte	0x00, 0xf5, 0x21, 0x00


	//----- nvinfo : EIATTR_SPARSE_MMA_MASK
	.align		4
.L_115:
        /*0068*/ 	.byte	0x03, 0x50
        /*006a*/ 	.short	0x0000


	//----- nvinfo : EIATTR_MAXREG_COUNT
	.align		4
        /*006c*/ 	.byte	0x03, 0x1b
        /*006e*/ 	.short	0x00ff


	//----- nvinfo : EIATTR_MERCURY_ISA_VERSION
	.align		4
        /*0070*/ 	.byte	0x03, 0x5f
        /*0072*/ 	.short	0x0101


	//----- nvinfo : EIATTR_VRC_CTA_INIT_COUNT
	.align		4
        /*0074*/ 	.byte	0x02, 0x4a
	.zero		1
	.zero		1


	//----- nvinfo : EIATTR_EXIT_INSTR_OFFSETS
	.align		4
        /*0078*/ 	.byte	0x04, 0x1c
        /*007a*/ 	.short	(.L_117 - .L_116)


	//   ....[0]....
.L_116:
        /*007c*/ 	.word	0x00000120


	//   ....[1]....
        /*0080*/ 	.word	0x00000210


	//----- nvinfo : EIATTR_CBANK_PARAM_SIZE
	.align		4
.L_117:
        /*0084*/ 	.byte	0x03, 0x19
        /*0086*/ 	.short	0x0024


	//----- nvinfo : EIATTR_PARAM_CBANK
	.align		4
        /*0088*/ 	.byte	0x04, 0x0a
        /*008a*/ 	.short	(.L_119 - .L_118)
	.align		4
.L_118:
        /*008c*/ 	.word	index@(.nv.constant0._Z10cuda_mul_wPfS_S_iii)
        /*0090*/ 	.short	0x0380
        /*0092*/ 	.short	0x0024


	//----- nvinfo : EIATTR_SW_WAR
	.align		4
.L_119:
        /*0094*/ 	.byte	0x04, 0x36
        /*0096*/ 	.short	(.L_121 - .L_120)
.L_120:
        /*0098*/ 	.word	0x00000008
.L_121:


//--------------------- .nv.info._Z12cuda_mul_tbiPfS_iii --------------------------
	.section	.nv.info._Z12cuda_mul_tbiPfS_iii,"",@"SHT_CUDA_INFO"
	.sectionflags	@""
	.align	4


	//----- nvinfo : EIATTR_CUDA_API_VERSION
	.align		4
        /*0000*/ 	.byte	0x04, 0x37
        /*0002*/ 	.short	(.L_123 - .L_122)
.L_122:
        /*0004*/ 	.word	0x00000082


	//----- nvinfo : EIATTR_KPARAM_INFO
	.align		4
.L_123:
        /*0008*/ 	.byte	0x04, 0x17
        /*000a*/ 	.short	(.L_125 - .L_124)
.L_124:
        /*000c*/ 	.word	0x00000000
        /*0010*/ 	.short	0x0004
        /*0012*/ 	.short	0x0018
        /*0014*/ 	.byte	0x00, 0xf0, 0x11, 0x00


	//----- nvinfo : EIATTR_KPARAM_INFO
	.align		4
.L_125:
        /*0018*/ 	.byte	0x04, 0x17
        /*001a*/ 	.short	(.L_127 - .L_126)
.L_126:
        /*001c*/ 	.word	0x00000000
        /*0020*/ 	.short	0x0003
        /*0022*/ 	.short	0x0014
        /*0024*/ 	.byte	0x00, 0xf0, 0x11, 0x00


	//----- nvinfo : EIATTR_KPARAM_INFO
	.align		4
.L_127:
        /*0028*/ 	.byte	0x04, 0x17
        /*002a*/ 	.short	(.L_129 - .L_128)
.L_128:
        /*002c*/ 	.word	0x00000000
        /*0030*/ 	.short	0x0002
        /*0032*/ 	.short	0x0010
        /*0034*/ 	.byte	0x00, 0xf0, 0x11, 0x00


	//----- nvinfo : EIATTR_KPARAM_INFO
	.align		4
.L_129:
        /*0038*/ 	.byte	0x04, 0x17
        /*003a*/ 	.short	(.L_131 - .L_130)
.L_130:
        /*003c*/ 	.word	0x00000000
        /*0040*/ 	.short	0x0001
        /*0042*/ 	.short	0x0008
        /*0044*/ 	.byte	0x00, 0xf5, 0x21, 0x00


	//----- nvinfo : EIATTR_KPARAM_INFO
	.align		4
.L_131:
        /*0048*/ 	.byte	0x04, 0x17
        /*004a*/ 	.short	(.L_133 - .L_132)
.L_132:
        /*004c*/ 	.word	0x00000000
        /*0050*/ 	.short	0x0000
        /*0052*/ 	.short	0x0000
        /*0054*/ 	.byte	0x00, 0xf5, 0x21, 0x00


	//----- nvinfo : EIATTR_SPARSE_MMA_MASK
	.align		4
.L_133:
        /*0058*/ 	.byte	0x03, 0x50
        /*005a*/ 	.short	0x0000


	//----- nvinfo : EIATTR_MAXREG_COUNT
	.align		4
        /*005c*/ 	.byte	0x03, 0x1b
        /*005e*/ 	.short	0x00ff


	//----- nvinfo : EIATTR_MERCURY_ISA_VERSION
	.align		4
        /*0060*/ 	.byte	0x03, 0x5f
        /*0062*/ 	.short	0x0101


	//----- nvinfo : EIATTR_VRC_CTA_INIT_COUNT
	.align		4
        /*0064*/ 	.byte	0x02, 0x4a
	.zero		1
	.zero		1


	//----- nvinfo : EIATTR_EXIT_INSTR_OFFSETS
	.align		4
        /*0068*/ 	.byte	0x04, 0x1c
        /*006a*/ 	.short	(.L_135 - .L_134)


	//   ....[0]....
.L_134:
        /*006c*/ 	.word	0x000000d0


	//   ....[1]....
        /*0070*/ 	.word	0x00000810


	//----- nvinfo : EIATTR_CBANK_PARAM_SIZE
	.align		4
.L_135:
        /*0074*/ 	.byte	0x03, 0x19
        /*0076*/ 	.short	0x001c


	//----- nvinfo : EIATTR_PARAM_CBANK
	.align		4
        /*0078*/ 	.byte	0x04, 0x0a
        /*007a*/ 	.short	(.L_137 - .L_136)
	.align		4
.L_136:
        /*007c*/ 	.word	index@(.nv.constant0._Z12cuda_mul_tbiPfS_iii)
        /*0080*/ 	.short	0x0380
        /*0082*/ 	.short	0x001c


	//----- nvinfo : EIATTR_SW_WAR
	.align		4
.L_137:
        /*0084*/ 	.byte	0x04, 0x36
        /*0086*/ 	.short	(.L_139 - .L_138)
.L_138:
        /*0088*/ 	.word	0x00000008
.L_139:


//--------------------- .nv.info._Z11cuda_mul_tbPfS_S_iii --------------------------
	.section	.nv.info._Z11cuda_mul_tbPfS_S_iii,"",@"SHT_CUDA_INFO"
	.sectionflags	@""
	.align	4


	//----- nvinfo : EIATTR_CUDA_API_VERSION
	.align		4
        /*0000*/ 	.byte	0x04, 0x37
        /*0002*/ 	.short	(.L_141 - .L_140)
.L_140:
        /*0004*/ 	.word	0x00000082


	//----- nvinfo : EIATTR_KPARAM_INFO
	.align		4
.L_141:
        /*0008*/ 	.byte	0x04, 0x17
        /*000a*/ 	.short	(.L_143 - .L_142)
.L_142:
        /*000c*/ 	.word	0x00000000
        /*0010*/ 	.short	0x0005
        /*0012*/ 	.short	0x0020
        /*0014*/ 	.byte	0x00, 0xf0, 0x11, 0x00


	//----- nvinfo : EIATTR_KPARAM_INFO
	.align		4
.L_143:
        /*0018*/ 	.byte	0x04, 0x17
        /*001a*/ 	.short	(.L_145 - .L_144)
.L_144:
        /*001c*/ 	.word	0x00000000
        /*0020*/ 	.short	0x0004
        /*0022*/ 	.short	0x001c
        /*0024*/ 	.byte	0x00, 0xf0, 0x11, 0x00


	//----- nvinfo : EIATTR_KPARAM_INFO
	.align		4
.L_145:
        /*0028*/ 	.byte	0x04, 0x17
        /*002a*/ 	.short	(.L_147 - .L_146)
.L_146:
        /*002c*/ 	.word	0x00000000
        /*0030*/ 	.short	0x0003
        /*0032*/ 	.short	0x0018
        /*0034*/ 	.byte	0x00, 0xf0, 0x11, 0x00


	//----- nvinfo : EIATTR_KPARAM_INFO
	.align		4
.L_147:
        /*0038*/ 	.byte	0x04, 0x17
        /*003a*/ 	.short	(.L_149 - .L_148)
.L_148:
        /*003c*/ 	.word	0x00000000
        /*0040*/ 	.short	0x0002
        /*0042*/ 	.short	0x0010
        /*0044*/ 	.byte	0x00, 0xf5, 0x21, 0x00


	//----- nvinfo : EIATTR_KPARAM_INFO
	.align		4
.L_149:
        /*0048*/ 	.byte	0x04, 0x17
        /*004a*/ 	.short	(.L_151 - .L_150)
.L_150:
        /*004c*/ 	.word	0x00000000
        /*0050*/ 	.short	0x0001
        /*0052*/ 	.short	0x0008
        /*0054*/ 	.byte	0x00, 0xf5, 0x21, 0x00


	//----- nvinfo : EIATTR_KPARAM_INFO
	.align		4
.L_151:
        /*0058*/ 	.byte	0x04, 0x17
        /*005a*/ 	.short	(.L_153 - .L_152)
.L_152:
        /*005c*/ 	.word	0x00000000
        /*0060*/ 	.short	0x0000
        /*0062*/ 	.short	0x0000
        /*0064*/ 	.byte	0x00, 0xf5, 0x21, 0x00


	//----- nvinfo : EIATTR_SPARSE_MMA_MASK
	.align		4
.L_153:
        /*0068*/ 	.byte	0x03, 0x50
        /*006a*/ 	.short	0x0000


	//----- nvinfo : EIATTR_MAXREG_COUNT
	.align		4
        /*006c*/ 	.byte	0x03, 0x1b
        /*006e*/ 	.short	0x00ff


	//----- nvinfo : EIATTR_MERCURY_ISA_VERSION
	.align		4
        /*0070*/ 	.byte	0x03, 0x5f
        /*0072*/ 	.short	0x0101


	//----- nvinfo : EIATTR_VRC_CTA_INIT_COUNT
	.align		4
        /*0074*/ 	.byte	0x02, 0x4a
	.zero		1
	.zero		1


	//----- nvinfo : EIATTR_EXIT_INSTR_OFFSETS
	.align		4
        /*0078*/ 	.byte	0x04, 0x1c
        /*007a*/ 	.short	(.L_155 - .L_154)


	//   ....[0]....
.L_154:
        /*007c*/ 	.word	0x000000d0


	//   ....[1]....
        /*0080*/ 	.word	0x00000be0


	//----- nvinfo : EIATTR_CBANK_PARAM_SIZE
	.align		4
.L_155:
        /*0084*/ 	.byte	0x03, 0x19
        /*0086*/ 	.short	0x0024


	//----- nvinfo : EIATTR_PARAM_CBANK
	.align		4
        /*0088*/ 	.byte	0x04, 0x0a
        /*008a*/ 	.short	(.L_157 - .L_156)
	.align		4
.L_156:
        /*008c*/ 	.word	index@(.nv.constant0._Z11cuda_mul_tbPfS_S_iii)
        /*0090*/ 	.short	0x0380
        /*0092*/ 	.short	0x0024


	//----- nvinfo : EIATTR_SW_WAR
	.align		4
.L_157:
        /*0094*/ 	.byte	0x04, 0x36
        /*0096*/ 	.short	(.L_159 - .L_158)
.L_158:
        /*0098*/ 	.word	0x00000008
.L_159:


//--------------------- .nv.info._Z8cuda_mulPfS_S_iii --------------------------
	.section	.nv.info._Z8cuda_mulPfS_S_iii,"",@"SHT_CUDA_INFO"
	.sectionflags	@""
	.align	4


	//----- nvinfo : EIATTR_CUDA_API_VERSION
	.align		4
        /*0000*/ 	.byte	0x04, 0x37
        /*0002*/ 	.short	(.L_161 - .L_160)
.L_160:
        /*0004*/ 	.word	0x00000082


	//----- nvinfo : EIATTR_KPARAM_INFO
	.align		4
.L_161:
        /*0008*/ 	.byte	0x04, 0x17
        /*000a*/ 	.short	(.L_163 - .L_162)
.L_162:
        /*000c*/ 	.word	0x00000000
        /*0010*/ 	.short	0x0005
        /*0012*/ 	.short	0x0020
        /*0014*/ 	.byte	0x00, 0xf0, 0x11, 0x00


	//----- nvinfo : EIATTR_KPARAM_INFO
	.align		4
.L_163:
        /*0018*/ 	.byte	0x04, 0x17
        /*001a*/ 	.short	(.L_165 - .L_164)
.L_164:
        /*001c*/ 	.word	0x00000000
        /*0020*/ 	.short	0x0004
        /*0022*/ 	.short	0x001c
        /*0024*/ 	.byte	0x00, 0xf0, 0x11, 0x00


	//----- nvinfo : EIATTR_KPARAM_INFO
	.align		4
.L_165:
        /*0028*/ 	.byte	0x04, 0x17
        /*002a*/ 	.short	(.L_167 - .L_166)
.L_166:
        /*002c*/ 	.word	0x00000000
        /*0030*/ 	.short	0x0003
        /*0032*/ 	.short	0x0018
        /*0034*/ 	.byte	0x00, 0xf0, 0x11, 0x00


	//----- nvinfo : EIATTR_KPARAM_INFO
	.align		4
.L_167:
        /*0038*/ 	.byte	0x04, 0x17
        /*003a*/ 	.short	(.L_169 - .L_168)
.L_168:
        /*003c*/ 	.word	0x00000000
        /*0040*/ 	.short	0x0002
        /*0042*/ 	.short	0x0010
        /*0044*/ 	.byte	0x00, 0xf5, 0x21, 0x00


	//----- nvinfo : EIATTR_KPARAM_INFO
	.align		4
.L_169:
        /*0048*/ 	.byte	0x04, 0x17
        /*004a*/ 	.short	(.L_171 - .L_170)
.L_170:
        /*004c*/ 	.word	0x00000000
        /*0050*/ 	.short	0x0001
        /*0052*/ 	.short	0x0008
        /*0054*/ 	.byte	0x00, 0xf5, 0x21, 0x00


	//----- nvinfo : EIATTR_KPARAM_INFO
	.align		4
.L_171:
        /*0058*/ 	.byte	0x04, 0x17
        /*005a*/ 	.short	(.L_173 - .L_172)
.L_172:
        /*005c*/ 	.word	0x00000000
        /*0060*/ 	.short	0x0000
        /*0062*/ 	.short	0x0000
        /*0064*/ 	.byte	0x00, 0xf5, 0x21, 0x00


	//----- nvinfo : EIATTR_SPARSE_MMA_MASK
	.align		4
.L_173:
        /*0068*/ 	.byte	0x03, 0x50
        /*006a*/ 	.short	0x0000


	//----- nvinfo : EIATTR_MAXREG_COUNT
	.align		4
        /*006c*/ 	.byte	0x03, 0x1b
        /*006e*/ 	.short	0x00ff


	//----- nvinfo : EIATTR_MERCURY_ISA_VERSION
	.align		4
        /*0070*/ 	.byte	0x03, 0x5f
        /*0072*/ 	.short	0x0101


	//----- nvinfo : EIATTR_VRC_CTA_INIT_COUNT
	.align		4
        /*0074*/ 	.byte	0x02, 0x4a
	.zero		1
	.zero		1


	//----- nvinfo : EIATTR_EXIT_INSTR_OFFSETS
	.align		4
        /*0078*/ 	.byte	0x04, 0x1c
        /*007a*/ 	.short	(.L_175 - .L_174)


	//   ....[0]....
.L_174:
        /*007c*/ 	.word	0x000000d0


	//   ....[1]....
        /*0080*/ 	.word	0x000008f0


	//----- nvinfo : EIATTR_CBANK_PARAM_SIZE
	.align		4
.L_175:
        /*0084*/ 	.byte	0x03, 0x19
        /*0086*/ 	.short	0x0024


	//----- nvinfo : EIATTR_PARAM_CBANK
	.align		4
        /*0088*/ 	.byte	0x04, 0x0a
        /*008a*/ 	.short	(.L_177 - .L_176)
	.align		4
.L_176:
        /*008c*/ 	.word	index@(.nv.constant0._Z8cuda_mulPfS_S_iii)
        /*0090*/ 	.short	0x0380
        /*0092*/ 	.short	0x0024


	//----- nvinfo : EIATTR_SW_WAR
	.align		4
.L_177:
        /*0094*/ 	.byte	0x04, 0x36
        /*0096*/ 	.short	(.L_179 - .L_178)
.L_178:
        /*0098*/ 	.word	0x00000008
.L_179:


//--------------------- .nv.info._Z15cuda_mul_linearPfS_S_iii --------------------------
	.section	.nv.info._Z15cuda_mul_linearPfS_S_iii,"",@"SHT_CUDA_INFO"
	.sectionflags	@""
	.align	4


	//----- nvinfo : EIATTR_CUDA_API_VERSION
	.align		4
        /*0000*/ 	.byte	0x04, 0x37
        /*0002*/ 	.short	(.L_181 - .L_180)
.L_180:
        /*0004*/ 	.word	0x00000082


	//----- nvinfo : EIATTR_KPARAM_INFO
	.align		4
.L_181:
        /*0008*/ 	.byte	0x04, 0x17
        /*000a*/ 	.short	(.L_183 - .L_182)
.L_182:
        /*000c*/ 	.word	0x00000000
        /*0010*/ 	.short	0x0005
        /*0012*/ 	.short	0x0020
        /*0014*/ 	.byte	0x00, 0xf0, 0x11, 0x00


	//----- nvinfo : EIATTR_KPARAM_INFO
	.align		4
.L_183:
        /*0018*/ 	.byte	0x04, 0x17
        /*001a*/ 	.short	(.L_185 - .L_184)
.L_184:
        /*001c*/ 	.word	0x00000000
        /*0020*/ 	.short	0x0004
        /*0022*/ 	.short	0x001c
        /*0024*/ 	.byte	0x00, 0xf0, 0x11, 0x00


	//----- nvinfo : EIATTR_KPARAM_INFO
	.align		4
.L_185:
        /*0028*/ 	.byte	0x04, 0x17
        /*002a*/ 	.short	(.L_187 - .L_186)
.L_186:
        /*002c*/ 	.word	0x00000000
        /*0030*/ 	.short	0x0003
        /*0032*/ 	.short	0x0018
        /*0034*/ 	.byte	0x00, 0xf0, 0x11, 0x00


	//----- nvinfo : EIATTR_KPARAM_INFO
	.align		4
.L_187:
        /*0038*/ 	.byte	0x04, 0x17
        /*003a*/ 	.short	(.L_189 - .L_188)
.L_188:
        /*003c*/ 	.word	0x00000000
        /*0040*/ 	.short	0x0002
        /*0042*/ 	.short	0x0010
        /*0044*/ 	.byte	0x00, 0xf5, 0x21, 0x00


	//----- nvinfo : EIATTR_KPARAM_INFO
	.align		4
.L_189:
        /*0048*/ 	.byte	0x04, 0x17
        /*004a*/ 	.short	(.L_191 - .L_190)
.L_190:
        /*004c*/ 	.word	0x00000000
        /*0050*/ 	.short	0x0001
        /*0052*/ 	.short	0x0008
        /*0054*/ 	.byte	0x00, 0xf5, 0x21, 0x00


	//----- nvinfo : EIATTR_KPARAM_INFO
	.align		4
.L_191:
        /*0058*/ 	.byte	0x04, 0x17
        /*005a*/ 	.short	(.L_193 - .L_192)
.L_192:
        /*005c*/ 	.word	0x00000000
        /*0060*/ 	.short	0x0000
        /*0062*/ 	.short	0x0000
        /*0064*/ 	.byte	0x00, 0xf5, 0x21, 0x00


	//----- nvinfo : EIATTR_SPARSE_MMA_MASK
	.align		4
.L_193:
        /*0068*/ 	.byte	0x03, 0x50
        /*006a*/ 	.short	0x0000


	//----- nvinfo : EIATTR_MAXREG_COUNT
	.align		4
        /*006c*/ 	.byte	0x03, 0x1b
        /*006e*/ 	.short	0x00ff


	//----- nvinfo : EIATTR_MERCURY_ISA_VERSION
	.align		4
        /*0070*/ 	.byte	0x03, 0x5f
        /*0072*/ 	.short	0x0101


	//----- nvinfo : EIATTR_VRC_CTA_INIT_COUNT
	.align		4
        /*0074*/ 	.byte	0x02, 0x4a
	.zero		1
	.zero		1


	//----- nvinfo : EIATTR_EXIT_INSTR_OFFSETS
	.align		4
        /*0078*/ 	.byte	0x04, 0x1c
        /*007a*/ 	.short	(.L_195 - .L_194)


	//   ....[0]....
.L_194:
        /*007c*/ 	.word	0x00000220


	//   ....[1]....
        /*0080*/ 	.word	0x00000aa0


	//----- nvinfo : EIATTR_CBANK_PARAM_SIZE
	.align		4
.L_195:
        /*0084*/ 	.byte	0x03, 0x19
        /*0086*/ 	.short	0x0024


	//----- nvinfo : EIATTR_PARAM_CBANK
	.align		4
        /*0088*/ 	.byte	0x04, 0x0a
        /*008a*/ 	.short	(.L_197 - .L_196)
	.align		4
.L_196:
        /*008c*/ 	.word	index@(.nv.constant0._Z15cuda_mul_linearPfS_S_iii)
        /*0090*/ 	.short	0x0380
        /*0092*/ 	.short	0x0024


	//----- nvinfo : EIATTR_SW_WAR
	.align		4
.L_197:
        /*0094*/ 	.byte	0x04, 0x36
        /*0096*/ 	.short	(.L_199 - .L_198)
.L_198:
        /*0098*/ 	.word	0x00000008
.L_199:


//--------------------- .nv.callgraph             --------------------------
	.section	.nv.callgraph,"",@"SHT_CUDA_CALLGRAPH"
	.align	4
	.sectionentsize	8
	.align		4
        /*0000*/ 	.word	0x00000000
	.align		4
        /*0004*/ 	.word	0xffffffff
	.align		4
        /*0008*/ 	.word	0x00000000
	.align		4
        /*000c*/ 	.word	0xfffffffe
	.align		4
        /*0010*/ 	.word	0x00000000
	.align		4
        /*0014*/ 	.word	0xfffffffd
	.align		4
        /*0018*/ 	.word	0x00000000
	.align		4
        /*001c*/ 	.word	0xfffffffc


//--------------------- .text._Z14cuda_mul_tiledPfS_S_iii --------------------------
	.section	.text._Z14cuda_mul_tiledPfS_S_iii,"ax",@progbits
	.align	128
        .global         _Z14cuda_mul_tiledPfS_S_iii
        .type           _Z14cuda_mul_tiledPfS_S_iii,@function
        .size           _Z14cuda_mul_tiledPfS_S_iii,(.L_x_30 - _Z14cuda_mul_tiledPfS_S_iii)
        .other          _Z14cuda_mul_tiledPfS_S_iii,@"STO_CUDA_ENTRY STV_DEFAULT"
_Z14cuda_mul_tiledPfS_S_iii:
.text._Z14cuda_mul_tiledPfS_S_iii:
[----:B------:R-:W-:Y:S01]  /*0000*/  LDC R1, c[0x0][0x37c] ;  /* 0x0000df00ff017b82 */ /* 0x000fe20000000800 */
[----:B------:R-:W0:Y:S01]  /*0010*/  LDCU UR4, c[0x0][0x39c] ;  /* 0x00007380ff0477ac */ /* 0x000e220008000800 */
[----:B------:R-:W1:Y:S01]  /*0020*/  S2R R17, SR_CTAID.Y ;  /* 0x0000000000117919 */ /* 0x000e620000002600 */
[----:B------:R-:W-:Y:S01]  /*0030*/  HFMA2 R5, -RZ, RZ, 0, 0 ;  /* 0x00000000ff057431 */ /* 0x000fe200000001ff */
[----:B------:R-:W2:Y:S01]  /*0040*/  LDCU UR12, c[0x0][0x3a0] ;  /* 0x00007400ff0c77ac */ /* 0x000ea20008000800 */
[----:B------:R-:W1:Y:S01]  /*0050*/  S2R R0, SR_TID.Y ;  /* 0x0000000000007919 */ /* 0x000e620000002200 */
[----:B------:R-:W3:Y:S01]  /*0060*/  LDCU.64 UR8, c[0x0][0x358] ;  /* 0x00006b00ff0877ac */ /* 0x000ee20008000a00 */
[----:B------:R-:W4:Y:S01]  /*0070*/  S2R R18, SR_CTAID.X ;  /* 0x0000000000127919 */ /* 0x000f220000002500 */
[----:B------:R-:W4:Y:S01]  /*0080*/  S2R R3, SR_TID.X ;  /* 0x0000000000037919 */ /* 0x000f220000002100 */
[----:B0-----:R-:W-:-:S05]  /*0090*/  I2FP.F32.S32 R2, UR4 ;  /* 0x0000000400027c45 */ /* 0x001fca0008201400 */
[----:B------:R-:W-:-:S06]  /*00a0*/  FMUL R2, R2, 0.0625 ;  /* 0x3d80000002027820 */ /* 0x000fcc0000400000 */
[----:B------:R-:W0:Y:S01]  /*00b0*/  FRND.CEIL R2, R2 ;  /* 0x0000000200027307 */ /* 0x000e220000209000 */
[----:B-1----:R-:W-:Y:S02]  /*00c0*/  LEA R17, R17, R0, 0x4 ;  /* 0x0000000011117211 */ /* 0x002fe400078e20ff */
[----:B0-----:R-:W-:Y:S02]  /*00d0*/  FSETP.GT.AND P0, PT, R2, RZ, PT ;  /* 0x000000ff0200720b */ /* 0x001fe40003f04000 */
[----:B----4-:R-:W-:-:S11]  /*00e0*/  LEA R18, R18, R3, 0x4 ;  /* 0x0000000312127211 */ /* 0x010fd600078e20ff */
[----:B--23--:R-:W-:Y:S05]  /*00f0*/  @!P0 BRA `(.L_x_0) ;  /* 0x0000000400288947 */ /* 0x00cfea0003800000 */
[----:B------:R-:W0:Y:S01]  /*0100*/  S2UR UR6, SR_CgaCtaId ;  /* 0x00000000000679c3 */ /* 0x000e220000008800 */
[----:B------:R-:W-:Y:S01]  /*0110*/  UMOV UR4, 0x400 ;  /* 0x0000040000047882 */ /* 0x000fe20000000000 */
[----:B------:R-:W-:Y:S01]  /*0120*/  LEA R22, R0, R3, 0x4 ;  /* 0x0000000300167211 */ /* 0x000fe200078e20ff */
[----:B------:R-:W-:Y:S01]  /*0130*/  UIADD3 UR5, UPT, UPT, UR4, 0x400, URZ ;  /* 0x0000040004057890 */ /* 0x000fe2000fffe0ff */
[----:B------:R-:W-:Y:S01]  /*0140*/  MOV R5, RZ ;  /* 0x000000ff00057202 */ /* 0x000fe20000000f00 */
[----:B------:R-:W1:Y:S01]  /*0150*/  LDCU UR7, c[0x0][0x3a0] ;  /* 0x00007400ff0777ac */ /* 0x000e620008000800 */
[----:B------:R-:W-:Y:S01]  /*0160*/  MOV R19, RZ ;  /* 0x000000ff00137202 */ /* 0x000fe20000000f00 */
[----:B------:R-:W2:Y:S01]  /*0170*/  LDCU.64 UR10, c[0x0][0x398] ;  /* 0x00007300ff0a77ac */ /* 0x000ea20008000a00 */
[----:B0-----:R-:W-:Y:S02]  /*0180*/  ULEA UR4, UR6, UR4, 0x18 ;  /* 0x0000000406047291 */ /* 0x001fe4000f8ec0ff */
[----:B------:R-:W-:-:S04]  /*0190*/  ULEA UR5, UR6, UR5, 0x18 ;  /* 0x0000000506057291 */ /* 0x000fc8000f8ec0ff */
[----:B------:R-:W-:Y:S02]  /*01a0*/  LEA R20, R22, UR4, 0x2 ;  /* 0x0000000416147c11 */ /* 0x000fe4000f8e10ff */
[----:B------:R-:W-:Y:S02]  /*01b0*/  LEA R21, R0, UR4, 0x6 ;  /* 0x0000000400157c11 */ /* 0x000fe4000f8e30ff */
[----:B------:R-:W-:Y:S02]  /*01c0*/  LEA R22, R22, UR5, 0x2 ;  /* 0x0000000516167c11 */ /* 0x000fe4000f8e10ff */
[----:B-12---:R-:W-:-:S07]  /*01d0*/  LEA R16, R3, UR5, 0x2 ;  /* 0x0000000503107c11 */ /* 0x006fce000f8e10ff */
.L_x_1:
[C---:B------:R-:W-:Y:S01]  /*01e0*/  LEA R4, R19.reuse, R3, 0x4 ;  /* 0x0000000313047211 */ /* 0x040fe200078e20ff */
[----:B------:R-:W-:Y:S01]  /*01f0*/  HFMA2 R25, -RZ, RZ, 0, 0 ;  /* 0x00000000ff197431 */ /* 0x000fe200000001ff */
[----:B------:R-:W-:Y:S02]  /*0200*/  ISETP.GE.AND P0, PT, R18, UR7, PT ;  /* 0x0000000712007c0c */ /* 0x000fe4000bf06270 */
[----:B------:R-:W-:Y:S02]  /*0210*/  ISETP.GE.AND P1, PT, R4, UR11, PT ;  /* 0x0000000b04007c0c */ /* 0x000fe4000bf26270 */
[----:B------:R-:W-:Y:S02]  /*0220*/  LEA R11, R19, R0, 0x4 ;  /* 0x00000000130b7211 */ /* 0x000fe400078e20ff */
[----:B------:R-:W-:Y:S02]  /*0230*/  ISETP.GE.OR P1, PT, R17, UR10, P1 ;  /* 0x0000000a11007c0c */ /* 0x000fe40008f26670 */
[----:B------:R-:W-:-:S02]  /*0240*/  ISETP.GE.OR P0, PT, R11, UR11, P0 ;  /* 0x0000000b0b007c0c */ /* 0x000fc40008706670 */
[----:B------:R-:W-:-:S09]  /*0250*/  MOV R23, RZ ;  /* 0x000000ff00177202 */ /* 0x000fd20000000f00 */
[----:B------:R-:W0:Y:S01]  /*0260*/  @!P1 LDC.64 R8, c[0x0][0x380] ;  /* 0x0000e000ff089b82 */ /* 0x000e220000000a00 */
[----:B------:R-:W-:Y:S02]  /*0270*/  @!P1 IMAD R13, R17, UR11, R4 ;  /* 0x0000000b110d9c24 */ /* 0x000fe4000f8e0204 */
[----:B------:R-:W-:-:S05]  /*0280*/  @!P0 IMAD R11, R11, UR7, R18 ;  /* 0x000000070b0b8c24 */ /* 0x000fca000f8e0212 */
[----:B------:R-:W1:Y:S01]  /*0290*/  @!P0 LDC.64 R6, c[0x0][0x388] ;  /* 0x0000e200ff068b82 */ /* 0x000e620000000a00 */
[----:B0-----:R-:W-:-:S05]  /*02a0*/  @!P1 IMAD.WIDE R12, R13, 0x4, R8 ;  /* 0x000000040d0c9825 */ /* 0x001fca00078e0208 */
[----:B------:R-:W2:Y:S01]  /*02b0*/  @!P1 LDG.E R23, desc[UR8][R12.64] ;  /* 0x000000080c179981 */ /* 0x000ea2000c1e1900 */
[----:B-1----:R-:W-:-:S05]  /*02c0*/  @!P0 IMAD.WIDE R6, R11, 0x4, R6 ;  /* 0x000000040b068825 */ /* 0x002fca00078e0206 */
[----:B------:R-:W3:Y:S01]  /*02d0*/  @!P0 LDG.E R25, desc[UR8][R6.64] ;  /* 0x0000000806198981 */ /* 0x000ee2000c1e1900 */
[----:B------:R-:W-:-:S03]  /*02e0*/  IADD3 R19, PT, PT, R19, 0x1, RZ ;  /* 0x0000000113137810 */ /* 0x000fc60007ffe0ff */
[----:B--2---:R-:W-:Y:S04]  /*02f0*/  STS [R20], R23 ;  /* 0x0000001714007388 */ /* 0x004fe80000000800 */
[----:B---3--:R-:W-:Y:S01]  /*0300*/  STS [R22], R25 ;  /* 0x0000001916007388 */ /* 0x008fe20000000800 */
[----:B------:R-:W-:Y:S06]  /*0310*/  BAR.SYNC.DEFER_BLOCKING 0x0 ;  /* 0x0000000000007b1d */ /* 0x000fec0000010000 */
[----:B------:R-:W-:Y:S04]  /*0320*/  LDS R4, [R16] ;  /* 0x0000000010047984 */ /* 0x000fe80000000800 */
[----:B------:R-:W0:Y:S04]  /*0330*/  LDS.128 R8, [R21] ;  /* 0x0000000015087984 */ /* 0x000e280000000c00 */
[----:B------:R-:W1:Y:S04]  /*0340*/  LDS R29, [R16+0x40] ;  /* 0x00004000101d7984 */ /* 0x000e680000000800 */
[----:B------:R-:W2:Y:S04]  /*0350*/  LDS R28, [R16+0x80] ;  /* 0x00008000101c7984 */ /* 0x000ea80000000800 */
[----:B------:R-:W3:Y:S04]  /*0360*/  LDS R26, [R16+0xc0] ;  /* 0x0000c000101a7984 */ /* 0x000ee80000000800 */
[----:B------:R-:W-:Y:S04]  /*0370*/  LDS R27, [R16+0x100] ;  /* 0x00010000101b7984 */ /* 0x000fe80000000800 */
[----:B------:R-:W4:Y:S04]  /*0380*/  LDS.128 R12, [R21+0x10] ;  /* 0x00001000150c7984 */ /* 0x000f280000000c00 */
[----:B------:R-:W5:Y:S04]  /*0390*/  LDS R24, [R16+0x140] ;  /* 0x0001400010187984 */ /* 0x000f680000000800 */
[----:B------:R-:W5:Y:S04]  /*03a0*/  LDS R23, [R16+0x180] ;  /* 0x0001800010177984 */ /* 0x000f680000000800 */
[----:B------:R-:W-:Y:S01]  /*03b0*/  LDS R25, [R16+0x200] ;  /* 0x0002000010197984 */ /* 0x000fe20000000800 */
[----:B0-----:R-:W-:-:S03]  /*03c0*/  FFMA R4, R8, R4, R5 ;  /* 0x0000000408047223 */ /* 0x001fc60000000005 */
[----:B------:R-:W0:Y:S01]  /*03d0*/  LDS R8, [R16+0x1c0] ;  /* 0x0001c00010087984 */ /* 0x000e220000000800 */
[----:B-1----:R-:W-:-:S03]  /*03e0*/  FFMA R9, R29, R9, R4 ;  /* 0x000000091d097223 */ /* 0x002fc60000000004 */
[----:B------:R-:W1:Y:S01]  /*03f0*/  LDS.128 R4, [R21+0x20] ;  /* 0x0000200015047984 */ /* 0x000e620000000c00 */
[----:B--2---:R-:W-:-:S04]  /*0400*/  FFMA R9, R28, R10, R9 ;  /* 0x0000000a1c097223 */ /* 0x004fc80000000009 */
[----:B---3--:R-:W-:-:S04]  /*0410*/  FFMA R9, R26, R11, R9 ;  /* 0x0000000b1a097223 */ /* 0x008fc80000000009 */
[----:B----4-:R-:W-:Y:S02]  /*0420*/  FFMA R9, R12, R27, R9 ;  /* 0x0000001b0c097223 */ /* 0x010fe40000000009 */
[----:B------:R-:W2:Y:S02]  /*0430*/  LDS R12, [R16+0x240] ;  /* 0x00024000100c7984 */ /* 0x000ea40000000800 */
[----:B-----5:R-:W-:Y:S02]  /*0440*/  FFMA R24, R24, R13, R9 ;  /* 0x0000000d18187223 */ /* 0x020fe40000000009 */
[----:B------:R-:W3:Y:S02]  /*0450*/  LDS R13, [R16+0x280] ;  /* 0x00028000100d7984 */ /* 0x000ee40000000800 */
[----:B------:R-:W-:Y:S02]  /*0460*/  FFMA R23, R23, R14, R24 ;  /* 0x0000000e17177223 */ /* 0x000fe40000000018 */
[----:B------:R-:W4:Y:S04]  /*0470*/  LDS R14, [R16+0x2c0] ;  /* 0x0002c000100e7984 */ /* 0x000f280000000800 */
[----:B------:R-:W-:Y:S01]  /*0480*/  LDS R24, [R16+0x340] ;  /* 0x0003400010187984 */ /* 0x000fe20000000800 */
[----:B0-----:R-:W-:-:S03]  /*0490*/  FFMA R27, R8, R15, R23 ;  /* 0x0000000f081b7223 */ /* 0x001fc60000000017 */
[----:B------:R-:W-:Y:S04]  /*04a0*/  LDS R23, [R16+0x300] ;  /* 0x0003000010177984 */ /* 0x000fe80000000800 */
[----:B------:R-:W0:Y:S01]  /*04b0*/  LDS.128 R8, [R21+0x30] ;  /* 0x0000300015087984 */ /* 0x000e220000000c00 */
[----:B-1----:R-:W-:-:S03]  /*04c0*/  FFMA R25, R4, R25, R27 ;  /* 0x0000001904197223 */ /* 0x002fc6000000001b */
[----:B------:R-:W1:Y:S04]  /*04d0*/  LDS R15, [R16+0x380] ;  /* 0x00038000100f7984 */ /* 0x000e680000000800 */
[----:B------:R-:W5:Y:S01]  /*04e0*/  LDS R4, [R16+0x3c0] ;  /* 0x0003c00010047984 */ /* 0x000f620000000800 */
[----:B--2---:R-:W-:Y:S01]  /*04f0*/  FFMA R12, R12, R5, R25 ;  /* 0x000000050c0c7223 */ /* 0x004fe20000000019 */
[----:B------:R-:W-:-:S03]  /*0500*/  I2FP.F32.U32 R5, R19 ;  /* 0x0000001300057245 */ /* 0x000fc60000201000 */
[----:B---3--:R-:W-:Y:S01]  /*0510*/  FFMA R13, R13, R6, R12 ;  /* 0x000000060d0d7223 */ /* 0x008fe2000000000c */
[----:B------:R-:W-:Y:S01]  /*0520*/  BAR.SYNC.DEFER_BLOCKING 0x0 ;  /* 0x0000000000007b1d */ /* 0x000fe20000010000 */
[----:B------:R-:W-:Y:S02]  /*0530*/  FSETP.GT.AND P0, PT, R2, R5, PT ;  /* 0x000000050200720b */ /* 0x000fe40003f04000 */
[----:B----4-:R-:W-:-:S04]  /*0540*/  FFMA R7, R14, R7, R13 ;  /* 0x000000070e077223 */ /* 0x010fc8000000000d */
[----:B0-----:R-:W-:-:S04]  /*0550*/  FFMA R7, R8, R23, R7 ;  /* 0x0000001708077223 */ /* 0x001fc80000000007 */
[----:B------:R-:W-:-:S04]  /*0560*/  FFMA R24, R24, R9, R7 ;  /* 0x0000000918187223 */ /* 0x000fc80000000007 */
[----:B-1----:R-:W-:-:S04]  /*0570*/  FFMA R15, R15, R10, R24 ;  /* 0x0000000a0f0f7223 */ /* 0x002fc80000000018 */
[----:B-----5:R-:W-:Y:S01]  /*0580*/  FFMA R5, R4, R11, R15 ;  /* 0x0000000b04057223 */ /* 0x020fe2000000000f */
[----:B------:R-:W-:Y:S06]  /*0590*/  @P0 BRA `(.L_x_1) ;  /* 0xfffffffc00100947 */ /* 0x000fec000383ffff */
.L_x_0:
[----:B------:R-:W0:Y:S01]  /*05a0*/  LDCU UR4, c[0x0][0x398] ;  /* 0x00007300ff0477ac */ /* 0x000e220008000800 */
[----:B------:R-:W-:-:S04]  /*05b0*/  ISETP.GE.AND P0, PT, R18, UR12, PT ;  /* 0x0000000c12007c0c */ /* 0x000fc8000bf06270 */
[----:B0-----:R-:W-:-:S13]  /*05c0*/  ISETP.GE.OR P0, PT, R17, UR4, P0 ;  /* 0x0000000411007c0c */ /* 0x001fda0008706670 */
[----:B------:R-:W-:Y:S05]  /*05d0*/  @P0 EXIT ;  /* 0x000000000000094d */ /* 0x000fea0003800000 */
[----:B------:R-:W0:Y:S01]  /*05e0*/  LDC.64 R2, c[0x0][0x390] ;  /* 0x0000e400ff027b82 */ /* 0x000e220000000a00 */
[----:B------:R-:W-:-:S04]  /*05f0*/  IMAD R17, R17, UR12, R18 ;  /* 0x0000000c11117c24 */ /* 0x000fc8000f8e0212 */
[----:B0-----:R-:W-:-:S05]  /*0600*/  IMAD.WIDE.U32 R2, R17, 0x4, R2 ;  /* 0x0000000411027825 */ /* 0x001fca00078e0002 */
[----:B------:R-:W-:Y:S01]  /*0610*/  STG.E desc[UR8][R2.64], R5 ;  /* 0x0000000502007986 */ /* 0x000fe2000c101908 */
[----:B------:R-:W-:Y:S05]  /*0620*/  EXIT ;  /* 0x000000000000794d */ /* 0x000fea0003800000 */
.L_x_2:
[----:B------:R-:W-:-:S00]  /*0630*/  BRA `(.L_x_2) ;  /* 0xfffffffc00fc7947 */ /* 0x000fc0000383ffff */
[----:B------:R-:W-:-:S00]  /*0640*/  NOP ;  /* 0x0000000000007918 */ /* 0x000fc00000000000 */
        /* <DEDUP_REMOVED lines=11> */
.L_x_30:


//--------------------- .text._Z8cuda_addPfS_ii   --------------------------
	.section	.text._Z8cuda_addPfS_ii,"ax",@progbits
	.align	128
        .global         _Z8cuda_addPfS_ii
        .type           _Z8cuda_addPfS_ii,@function
        .size           _Z8cuda_addPfS_ii,(.L_x_31 - _Z8cuda_addPfS_ii)
        .other          _Z8cuda_addPfS_ii,@"STO_CUDA_ENTRY STV_DEFAULT"
_Z8cuda_addPfS_ii:
.text._Z8cuda_addPfS_ii:
[----:B------:R-:W-:Y:S01]  /*0000*/  LDC R1, c[0x0][0x37c] ;  /* 0x0000df00ff017b82 */ /* 0x000fe20000000800 */
[----:B------:R-:W0:Y:S07]  /*0010*/  S2R R2, SR_TID.X ;  /* 0x0000000000027919 */ /* 0x000e2e0000002100 */
[----:B------:R-:W1:Y:S01]  /*0020*/  LDC R0, c[0x0][0x364] ;  /* 0x0000d900ff007b82 */ /* 0x000e620000000800 */
[----:B------:R-:W2:Y:S01]  /*0030*/  LDCU.64 UR6, c[0x0][0x390] ;  /* 0x00007200ff0677ac */ /* 0x000ea20008000a00 */
[----:B------:R-:W1:Y:S06]  /*0040*/  S2R R3, SR_TID.Y ;  /* 0x0000000000037919 */ /* 0x000e6c0000002200 */
[----:B------:R-:W0:Y:S08]  /*0050*/  S2UR UR5, SR_CTAID.X ;  /* 0x00000000000579c3 */ /* 0x000e300000002500 */
[----:B------:R-:W0:Y:S08]  /*0060*/  LDC R7, c[0x0][0x360] ;  /* 0x0000d800ff077b82 */ /* 0x000e300000000800 */
[----:B------:R-:W1:Y:S01]  /*0070*/  S2UR UR4, SR_CTAID.Y ;  /* 0x00000000000479c3 */ /* 0x000e620000002600 */
[----:B0-----:R-:W-:-:S05]  /*0080*/  IMAD R7, R7, UR5, R2 ;  /* 0x0000000507077c24 */ /* 0x001fca000f8e0202 */
[----:B--2---:R-:W-:Y:S01]  /*0090*/  ISETP.GE.AND P0, PT, R7, UR7, PT ;  /* 0x0000000707007c0c */ /* 0x004fe2000bf06270 */
[----:B-1----:R-:W-:-:S05]  /*00a0*/  IMAD R0, R0, UR4, R3 ;  /* 0x0000000400007c24 */ /* 0x002fca000f8e0203 */
[----:B------:R-:W-:-:S13]  /*00b0*/  ISETP.GE.OR P0, PT, R0, UR6, P0 ;  /* 0x0000000600007c0c */ /* 0x000fda0008706670 */
[----:B------:R-:W-:Y:S05]  /*00c0*/  @P0 EXIT ;  /* 0x000000000000094d */ /* 0x000fea0003800000 */
[----:B------:R-:W0:Y:S01]  /*00d0*/  LDC.64 R2, c[0x0][0x388] ;  /* 0x0000e200ff027b82 */ /* 0x000e220000000a00 */
[----:B------:R-:W1:Y:S01]  /*00e0*/  LDCU.64 UR4, c[0x0][0x358] ;  /* 0x00006b00ff0477ac */ /* 0x000e620008000a00 */
[----:B------:R-:W-:-:S06]  /*00f0*/  IMAD R7, R0, UR7, R7 ;  /* 0x0000000700077c24 */ /* 0x000fcc000f8e0207 */
[----:B------:R-:W2:Y:S01]  /*0100*/  LDC.64 R4, c[0x0][0x380] ;  /* 0x0000e000ff047b82 */ /* 0x000ea20000000a00 */
[----:B0-----:R-:W-:-:S06]  /*0110*/  IMAD.WIDE R2, R7, 0x4, R2 ;  /* 0x0000000407027825 */ /* 0x001fcc00078e0202 */
[----:B-1----:R-:W3:Y:S01]  /*0120*/  LDG.E R2, desc[UR4][R2.64] ;  /* 0x0000000402027981 */ /* 0x002ee2000c1e1900 */
[----:B--2---:R-:W-:-:S05]  /*0130*/  IMAD.WIDE R4, R7, 0x4, R4 ;  /* 0x0000000407047825 */ /* 0x004fca00078e0204 */
[----:B------:R-:W3:Y:S02]  /*0140*/  LDG.E R7, desc[UR4][R4.64] ;  /* 0x0000000404077981 */ /* 0x000ee4000c1e1900 */
[----:B---3--:R-:W-:-:S05]  /*0150*/  FADD R7, R2, R7 ;  /* 0x0000000702077221 */ /* 0x008fca0000000000 */
[----:B------:R-:W-:Y:S01]  /*0160*/  STG.E desc[UR4][R4.64], R7 ;  /* 0x0000000704007986 */ /* 0x000fe2000c101904 */
[----:B------:R-:W-:Y:S05]  /*0170*/  EXIT ;  /* 0x000000000000794d */ /* 0x000fea0003800000 */
.L_x_3:
        /* <DEDUP_REMOVED lines=16> */
.L_x_31:


//--------------------- .text._Z11cuda_mul_wiPfS_iii --------------------------
	.section	.text._Z11cuda_mul_wiPfS_iii,"ax",@progbits
	.align	128
        .global         _Z11cuda_mul_wiPfS_iii
        .type           _Z11cuda_mul_wiPfS_iii,@function
        .size           _Z11cuda_mul_wiPfS_iii,(.L_x_32 - _Z11cuda_mul_wiPfS_iii)
        .other          _Z11cuda_mul_wiPfS_iii,@"STO_CUDA_ENTRY STV_DEFAULT"
_Z11cuda_mul_wiPfS_iii:
.text._Z11cuda_mul_wiPfS_iii:
[----:B------:R-:W-:Y:S01]  /*0000*/  LDC R1, c[0x0][0x37c] ;  /* 0x0000df00ff017b82 */ /* 0x000fe20000000800 */
[----:B------:R-:W0:Y:S07]  /*0010*/  S2R R2, SR_TID.Y ;  /* 0x0000000000027919 */ /* 0x000e2e0000002200 */
[----:B------:R-:W1:Y:S01]  /*0020*/  LDC R0, c[0x0][0x368] ;  /* 0x0000da00ff007b82 */ /* 0x000e620000000800 */
[----:B------:R-:W2:Y:S01]  /*0030*/  LDCU UR7, c[0x0][0x398] ;  /* 0x00007300ff0777ac */ /* 0x000ea20008000800 */
[----:B------:R-:W1:Y:S01]  /*0040*/  S2R R3, SR_TID.Z ;  /* 0x0000000000037919 */ /* 0x000e620000002300 */
[----:B------:R-:W3:Y:S01]  /*0050*/  LDCU.64 UR8, c[0x0][0x390] ;  /* 0x00007200ff0877ac */ /* 0x000ee20008000a00 */
[----:B------:R-:W4:Y:S04]  /*0060*/  S2R R7, SR_TID.X ;  /* 0x0000000000077919 */ /* 0x000f280000002100 */
[----:B------:R-:W0:Y:S08]  /*0070*/  S2UR UR5, SR_CTAID.Y ;  /* 0x00000000000579c3 */ /* 0x000e300000002600 */
[----:B------:R-:W0:Y:S08]  /*0080*/  LDC R5, c[0x0][0x364] ;  /* 0x0000d900ff057b82 */ /* 0x000e300000000800 */
[----:B------:R-:W1:Y:S08]  /*0090*/  S2UR UR4, SR_CTAID.Z ;  /* 0x00000000000479c3 */ /* 0x000e700000002700 */
[----:B------:R-:W4:Y:S08]  /*00a0*/  S2UR UR6, SR_CTAID.X ;  /* 0x00000000000679c3 */ /* 0x000f300000002500 */
[----:B------:R-:W4:Y:S01]  /*00b0*/  LDC R6, c[0x0][0x360] ;  /* 0x0000d800ff067b82 */ /* 0x000f220000000800 */
[----:B0-----:R-:W-:-:S05]  /*00c0*/  IMAD R5, R5, UR5, R2 ;  /* 0x0000000505057c24 */ /* 0x001fca000f8e0202 */
[----:B--2---:R-:W-:Y:S01]  /*00d0*/  ISETP.GE.AND P0, PT, R5, UR7, PT ;  /* 0x0000000705007c0c */ /* 0x004fe2000bf06270 */
[----:B-1----:R-:W-:-:S05]  /*00e0*/  IMAD R0, R0, UR4, R3 ;  /* 0x0000000400007c24 */ /* 0x002fca000f8e0203 */
[----:B---3--:R-:W-:Y:S01]  /*00f0*/  ISETP.GE.OR P0, PT, R0, UR8, P0 ;  /* 0x0000000800007c0c */ /* 0x008fe20008706670 */
[----:B----4-:R-:W-:-:S05]  /*0100*/  IMAD R6, R6, UR6, R7 ;  /* 0x0000000606067c24 */ /* 0x010fca000f8e0207 */
[----:B------:R-:W-:-:S13]  /*0110*/  ISETP.GE.OR P0, PT, R6, UR9, P0 ;  /* 0x0000000906007c0c */ /* 0x000fda0008706670 */
[----:B------:R-:W-:Y:S05]  /*0120*/  @P0 EXIT ;  /* 0x000000000000094d */ /* 0x000fea0003800000 */
[----:B------:R-:W0:Y:S01]  /*0130*/  LDC.64 R2, c[0x0][0x380] ;  /* 0x0000e000ff027b82 */ /* 0x000e220000000a00 */
[----:B------:R-:W1:Y:S01]  /*0140*/  LDCU.64 UR4, c[0x0][0x358] ;  /* 0x00006b00ff0477ac */ /* 0x000e620008000a00 */
[----:B------:R-:W-:-:S06]  /*0150*/  IMAD R7, R0, UR7, R5 ;  /* 0x0000000700077c24 */ /* 0x000fcc000f8e0205 */
[----:B------:R-:W2:Y:S01]  /*0160*/  LDC.64 R4, c[0x0][0x388] ;  /* 0x0000e200ff047b82 */ /* 0x000ea20000000a00 */
[----:B0-----:R-:W-:-:S06]  /*0170*/  IMAD.WIDE.U32 R2, R7, 0x4, R2 ;  /* 0x0000000407027825 */ /* 0x001fcc00078e0002 */
[----:B-1----:R-:W3:Y:S01]  /*0180*/  LDG.E R3, desc[UR4][R2.64] ;  /* 0x0000000402037981 */ /* 0x002ee2000c1e1900 */
[----:B------:R-:W-:-:S04]  /*0190*/  IMAD R7, R7, UR9, R6 ;  /* 0x0000000907077c24 */ /* 0x000fc8000f8e0206 */
[----:B--2---:R-:W-:-:S05]  /*01a0*/  IMAD.WIDE R4, R7, 0x4, R4 ;  /* 0x0000000407047825 */ /* 0x004fca00078e0204 */
[----:B---3--:R-:W-:Y:S01]  /*01b0*/  STG.E desc[UR4][R4.64], R3 ;  /* 0x0000000304007986 */ /* 0x008fe2000c101904 */
[----:B------:R-:W-:Y:S05]  /*01c0*/  EXIT ;  /* 0x000000000000794d */ /* 0x000fea0003800000 */
.L_x_4:
        /* <DEDUP_REMOVED lines=11> */
.L_x_32:


//--------------------- .text._Z10cuda_mul_wPfS_S_iii --------------------------
	.section	.text._Z10cuda_mul_wPfS_S_iii,"ax",@progbits
	.align	128
        .global         _Z10cuda_mul_wPfS_S_iii
        .type           _Z10cuda_mul_wPfS_S_iii,@function
        .size           _Z10cuda_mul_wPfS_S_iii,(.L_x_33 - _Z10cuda_mul_wPfS_S_iii)
        .other          _Z10cuda_mul_wPfS_S_iii,@"STO_CUDA_ENTRY STV_DEFAULT"
_Z10cuda_mul_wPfS_S_iii:
.text._Z10cuda_mul_wPfS_S_iii:
        /* <DEDUP_REMOVED lines=21> */
[C---:B------:R-:W-:Y:S02]  /*0150*/  IMAD R11, R0.reuse, UR9, R9 ;  /* 0x00000009000b7c24 */ /* 0x040fe4000f8e0209 */
[----:B------:R-:W-:-:S04]  /*0160*/  IMAD R0, R0, UR7, R7 ;  /* 0x0000000700007c24 */ /* 0x000fc8000f8e0207 */
[----:B------:R-:W2:Y:S08]  /*0170*/  LDC.64 R4, c[0x0][0x388] ;  /* 0x0000e200ff047b82 */ /* 0x000eb00000000a00 */
[----:B------:R-:W3:Y:S01]  /*0180*/  LDC.64 R6, c[0x0][0x390] ;  /* 0x0000e400ff067b82 */ /* 0x000ee20000000a00 */
[----:B0-----:R-:W-:-:S06]  /*0190*/  IMAD.WIDE R2, R11, 0x4, R2 ;  /* 0x000000040b027825 */ /* 0x001fcc00078e0202 */
[----:B-1----:R-:W4:Y:S01]  /*01a0*/  LDG.E R2, desc[UR4][R2.64] ;  /* 0x0000000402027981 */ /* 0x002f22000c1e1900 */
[----:B--2---:R-:W-:-:S06]  /*01b0*/  IMAD.WIDE.U32 R4, R0, 0x4, R4 ;  /* 0x0000000400047825 */ /* 0x004fcc00078e0004 */
[----:B------:R-:W4:Y:S01]  /*01c0*/  LDG.E R5, desc[UR4][R4.64] ;  /* 0x0000000404057981 */ /* 0x000f22000c1e1900 */
[----:B------:R-:W-:-:S04]  /*01d0*/  IMAD R9, R0, UR9, R9 ;  /* 0x0000000900097c24 */ /* 0x000fc8000f8e0209 */
[----:B---3--:R-:W-:-:S04]  /*01e0*/  IMAD.WIDE R6, R9, 0x4, R6 ;  /* 0x0000000409067825 */ /* 0x008fc800078e0206 */
[----:B----4-:R-:W-:-:S05]  /*01f0*/  FMUL R9, R2, R5 ;  /* 0x0000000502097220 */ /* 0x010fca0000400000 */
[----:B------:R-:W-:Y:S01]  /*0200*/  STG.E desc[UR4][R6.64], R9 ;  /* 0x0000000906007986 */ /* 0x000fe2000c101904 */
[----:B------:R-:W-:Y:S05]  /*0210*/  EXIT ;  /* 0x000000000000794d */ /* 0x000fea0003800000 */
.L_x_5:
        /* <DEDUP_REMOVED lines=14> */
.L_x_33:


//--------------------- .text._Z12cuda_mul_tbiPfS_iii --------------------------
	.section	.text._Z12cuda_mul_tbiPfS_iii,"ax",@progbits
	.align	128
        .global         _Z12cuda_mul_tbiPfS_iii
        .type           _Z12cuda_mul_tbiPfS_iii,@function
        .size           _Z12cuda_mul_tbiPfS_iii,(.L_x_34 - _Z12cuda_mul_tbiPfS_iii)
        .other          _Z12cuda_mul_tbiPfS_iii,@"STO_CUDA_ENTRY STV_DEFAULT"
_Z12cuda_mul_tbiPfS_iii:
.text._Z12cuda_mul_tbiPfS_iii:
[----:B------:R-:W-:Y:S01]  /*0000*/  LDC R1, c[0x0][0x37c] ;  /* 0x0000df00ff017b82 */ /* 0x000fe20000000800 */
[----:B------:R-:W0:Y:S07]  /*0010*/  S2R R5, SR_TID.X ;  /* 0x0000000000057919 */ /* 0x000e2e0000002100 */
[----:B------:R-:W1:Y:S01]  /*0020*/  LDC R3, c[0x0][0x364] ;  /* 0x0000d900ff037b82 */ /* 0x000e620000000800 */
[----:B------:R-:W2:Y:S01]  /*0030*/  LDCU UR11, c[0x0][0x398] ;  /* 0x00007300ff0b77ac */ /* 0x000ea20008000800 */
[----:B------:R-:W1:Y:S01]  /*0040*/  S2R R0, SR_TID.Y ;  /* 0x0000000000007919 */ /* 0x000e620000002200 */
[----:B------:R-:W3:Y:S05]  /*0050*/  LDCU UR6, c[0x0][0x390] ;  /* 0x00007200ff0677ac */ /* 0x000eea0008000800 */
[----:B------:R-:W0:Y:S08]  /*0060*/  S2UR UR5, SR_CTAID.X ;  /* 0x00000000000579c3 */ /* 0x000e300000002500 */
[----:B------:R-:W0:Y:S08]  /*0070*/  LDC R2, c[0x0][0x360] ;  /* 0x0000d800ff027b82 */ /* 0x000e300000000800 */
[----:B------:R-:W1:Y:S01]  /*0080*/  S2UR UR4, SR_CTAID.Y ;  /* 0x00000000000479c3 */ /* 0x000e620000002600 */
[----:B0-----:R-:W-:-:S05]  /*0090*/  IMAD R2, R2, UR5, R5 ;  /* 0x0000000502027c24 */ /* 0x001fca000f8e0205 */
[----:B--2---:R-:W-:Y:S01]  /*00a0*/  ISETP.GE.AND P0, PT, R2, UR11, PT ;  /* 0x0000000b02007c0c */ /* 0x004fe2000bf06270 */
[----:B-1----:R-:W-:-:S05]  /*00b0*/  IMAD R3, R3, UR4, R0 ;  /* 0x0000000403037c24 */ /* 0x002fca000f8e0200 */
[----:B---3--:R-:W-:-:S13]  /*00c0*/  ISETP.GE.OR P0, PT, R3, UR6, P0 ;  /* 0x0000000603007c0c */ /* 0x008fda0008706670 */
[----:B------:R-:W-:Y:S05]  /*00d0*/  @P0 EXIT ;  /* 0x000000000000094d */ /* 0x000fea0003800000 */
[----:B------:R-:W0:Y:S01]  /*00e0*/  LDCU UR7, c[0x0][0x394] ;  /* 0x00007280ff0777ac */ /* 0x000e220008000800 */
[----:B------:R-:W-:Y:S01]  /*00f0*/  HFMA2 R0, -RZ, RZ, 0, 0 ;  /* 0x00000000ff007431 */ /* 0x000fe200000001ff */
[----:B------:R-:W1:Y:S01]  /*0100*/  LDCU.64 UR12, c[0x0][0x358] ;  /* 0x00006b00ff0c77ac */ /* 0x000e620008000a00 */
[----:B0-----:R-:W-:-:S09]  /*0110*/  UISETP.GE.AND UP0, UPT, UR7, 0x1, UPT ;  /* 0x000000010700788c */ /* 0x001fd2000bf06270 */
[----:B-1----:R-:W-:Y:S05]  /*0120*/  BRA.U !UP0, `(.L_x_6) ;  /* 0x0000000508a87547 */ /* 0x002fea000b800000 */
[----:B------:R-:W-:Y:S02]  /*0130*/  UISETP.GE.U32.AND UP1, UPT, UR7, 0x10, UPT ;  /* 0x000000100700788c */ /* 0x000fe4000bf26070 */
[----:B------:R-:W-:Y:S01]  /*0140*/  IMAD R6, R2, UR7, RZ ;  /* 0x0000000702067c24 */ /* 0x000fe2000f8e02ff */
[----:B------:R-:W-:Y:S01]  /*0150*/  ULOP3.LUT UR10, UR7, 0xf, URZ, 0xc0, !UPT ;  /* 0x0000000f070a7892 */ /* 0x000fe2000f8ec0ff */
[----:B------:R-:W-:Y:S01]  /*0160*/  MOV R0, RZ ;  /* 0x000000ff00007202 */ /* 0x000fe20000000f00 */
[----:B------:R-:W-:Y:S02]  /*0170*/  UMOV UR4, URZ ;  /* 0x000000ff00047c82 */ /* 0x000fe40008000000 */
[----:B------:R-:W-:Y:S02]  /*0180*/  UISETP.NE.AND UP0, UPT, UR10, URZ, UPT ;  /* 0x000000ff0a00728c */ /* 0x000fe4000bf05270 */
[----:B------:R-:W-:Y:S09]  /*0190*/  BRA.U !UP1, `(.L_x_7) ;  /* 0x0000000109b87547 */ /* 0x000ff2000b800000 */
[----:B------:R-:W0:Y:S01]  /*01a0*/  LDCU.64 UR8, c[0x0][0x380] ;  /* 0x00007000ff0877ac */ /* 0x000e220008000a00 */
[----:B------:R-:W-:Y:S02]  /*01b0*/  MOV R0, RZ ;  /* 0x000000ff00007202 */ /* 0x000fe40000000f00 */
[----:B------:R-:W-:Y:S01]  /*01c0*/  MOV R7, R6 ;  /* 0x0000000600077202 */ /* 0x000fe20000000f00 */
[----:B------:R-:W-:Y:S02]  /*01d0*/  ULOP3.LUT UR4, UR7, 0x7ffffff0, URZ, 0xc0, !UPT ;  /* 0x7ffffff007047892 */ /* 0x000fe4000f8ec0ff */
[----:B0-----:R-:W-:Y:S02]  /*01e0*/  UIADD3 UR5, UP1, UPT, UR8, 0x20, URZ ;  /* 0x0000002008057890 */ /* 0x001fe4000ff3e0ff */
[----:B------:R-:W-:Y:S02]  /*01f0*/  UIADD3 UR8, UPT, UPT, -UR4, URZ, URZ ;  /* 0x000000ff04087290 */ /* 0x000fe4000fffe1ff */
[----:B------:R-:W-:-:S12]  /*0200*/  UIADD3.X UR6, UPT, UPT, URZ, UR9, URZ, UP1, !UPT ;  /* 0x00000009ff067290 */ /* 0x000fd80008ffe4ff */
.L_x_8:
[----:B------:R-:W-:Y:S02]  /*0210*/  MOV R4, UR5 ;  /* 0x0000000500047c02 */ /* 0x000fe40008000f00 */
[----:B------:R-:W-:-:S03]  /*0220*/  MOV R5, UR6 ;  /* 0x0000000600057c02 */ /* 0x000fc60008000f00 */
[----:B------:R-:W-:-:S05]  /*0230*/  IMAD.WIDE R4, R7, 0x4, R4 ;  /* 0x0000000407047825 */ /* 0x000fca00078e0204 */
[----:B------:R-:W2:Y:S04]  /*0240*/  LDG.E R17, desc[UR12][R4.64+-0x20] ;  /* 0xffffe00c04117981 */ /* 0x000ea8000c1e1900 */
[----:B------:R-:W3:Y:S04]  /*0250*/  LDG.E R18, desc[UR12][R4.64+-0x1c] ;  /* 0xffffe40c04127981 */ /* 0x000ee8000c1e1900 */
[----:B------:R-:W4:Y:S04]  /*0260*/  LDG.E R20, desc[UR12][R4.64+-0x18] ;  /* 0xffffe80c04147981 */ /* 0x000f28000c1e1900 */
[----:B------:R-:W5:Y:S04]  /*0270*/  LDG.E R22, desc[UR12][R4.64+-0x14] ;  /* 0xffffec0c04167981 */ /* 0x000f68000c1e1900 */
        /* <DEDUP_REMOVED lines=11> */
[----:B------:R-:W5:Y:S01]  /*0330*/  LDG.E R16, desc[UR12][R4.64+0x1c] ;  /* 0x00001c0c04107981 */ /* 0x000f62000c1e1900 */
[----:B------:R-:W-:Y:S01]  /*0340*/  UIADD3 UR8, UPT, UPT, UR8, 0x10, URZ ;  /* 0x0000001008087890 */ /* 0x000fe2000fffe0ff */
[----:B------:R-:W-:-:S03]  /*0350*/  IADD3 R7, PT, PT, R7, 0x10, RZ ;  /* 0x0000001007077810 */ /* 0x000fc60007ffe0ff */
[----:B------:R-:W-:Y:S01]  /*0360*/  UISETP.NE.AND UP1, UPT, UR8, URZ, UPT ;  /* 0x000000ff0800728c */ /* 0x000fe2000bf25270 */
[----:B--2---:R-:W-:-:S04]  /*0370*/  FADD R17, R17, R0 ;  /* 0x0000000011117221 */ /* 0x004fc80000000000 */
[----:B---3--:R-:W-:-:S04]  /*0380*/  FADD R17, R17, R18 ;  /* 0x0000001211117221 */ /* 0x008fc80000000000 */
[----:B----4-:R-:W-:-:S04]  /*0390*/  FADD R17, R17, R20 ;  /* 0x0000001411117221 */ /* 0x010fc80000000000 */
[----:B-----5:R-:W-:-:S04]  /*03a0*/  FADD R17, R17, R22 ;  /* 0x0000001611117221 */ /* 0x020fc80000000000 */
[----:B------:R-:W-:-:S04]  /*03b0*/  FADD R17, R17, R24 ;  /* 0x0000001811117221 */ /* 0x000fc80000000000 */
        /* <DEDUP_REMOVED lines=10> */
[----:B------:R-:W-:Y:S01]  /*0460*/  FADD R0, R9, R16 ;  /* 0x0000001009007221 */ /* 0x000fe20000000000 */
[----:B------:R-:W-:Y:S06]  /*0470*/  BRA.U UP1, `(.L_x_8) ;  /* 0xfffffffd01647547 */ /* 0x000fec000b83ffff */
.L_x_7:
[----:B------:R-:W-:Y:S05]  /*0480*/  BRA.U !UP0, `(.L_x_6) ;  /* 0x0000000108d07547 */ /* 0x000fea000b800000 */
[----:B------:R-:W-:Y:S02]  /*0490*/  UISETP.GE.U32.AND UP0, UPT, UR10, 0x8, UPT ;  /* 0x000000080a00788c */ /* 0x000fe4000bf06070 */
[----:B------:R-:W-:-:S04]  /*04a0*/  ULOP3.LUT UR6, UR7, 0x7, URZ, 0xc0, !UPT ;  /* 0x0000000707067892 */ /* 0x000fc8000f8ec0ff */
[----:B------:R-:W-:-:S03]  /*04b0*/  UISETP.NE.AND UP1, UPT, UR6, URZ, UPT ;  /* 0x000000ff0600728c */ /* 0x000fc6000bf25270 */
[----:B------:R-:W-:Y:S08]  /*04c0*/  BRA.U !UP0, `(.L_x_9) ;  /* 0x0000000108507547 */ /* 0x000ff0000b800000 */
[----:B------:R-:W0:Y:S01]  /*04d0*/  LDC.64 R4, c[0x0][0x380] ;  /* 0x0000e000ff047b82 */ /* 0x000e220000000a00 */
[----:B------:R-:W-:-:S05]  /*04e0*/  IADD3 R7, PT, PT, R6, UR4, RZ ;  /* 0x0000000406077c10 */ /* 0x000fca000fffe0ff */
[----:B0-----:R-:W-:-:S05]  /*04f0*/  IMAD.WIDE R4, R7, 0x4, R4 ;  /* 0x0000000407047825 */ /* 0x001fca00078e0204 */
[----:B------:R-:W2:Y:S04]  /*0500*/  LDG.E R7, desc[UR12][R4.64] ;  /* 0x0000000c04077981 */ /* 0x000ea8000c1e1900 */
[----:B------:R-:W3:Y:S04]  /*0510*/  LDG.E R8, desc[UR12][R4.64+0x4] ;  /* 0x0000040c04087981 */ /* 0x000ee8000c1e1900 */
[----:B------:R-:W4:Y:S04]  /*0520*/  LDG.E R10, desc[UR12][R4.64+0x8] ;  /* 0x0000080c040a7981 */ /* 0x000f28000c1e1900 */
[----:B------:R-:W5:Y:S04]  /*0530*/  LDG.E R12, desc[UR12][R4.64+0xc] ;  /* 0x00000c0c040c7981 */ /* 0x000f68000c1e1900 */
[----:B------:R-:W5:Y:S04]  /*0540*/  LDG.E R14, desc[UR12][R4.64+0x10] ;  /* 0x0000100c040e7981 */ /* 0x000f68000c1e1900 */
[----:B------:R-:W5:Y:S04]  /*0550*/  LDG.E R16, desc[UR12][R4.64+0x14] ;  /* 0x0000140c04107981 */ /* 0x000f68000c1e1900 */
[----:B------:R-:W5:Y:S04]  /*0560*/  LDG.E R18, desc[UR12][R4.64+0x18] ;  /* 0x0000180c04127981 */ /* 0x000f68000c1e1900 */
[----:B------:R-:W5:Y:S01]  /*0570*/  LDG.E R20, desc[UR12][R4.64+0x1c] ;  /* 0x00001c0c04147981 */ /* 0x000f62000c1e1900 */
[----:B------:R-:W-:Y:S01]  /*0580*/  UIADD3 UR4, UPT, UPT, UR4, 0x8, URZ ;  /* 0x0000000804047890 */ /* 0x000fe2000fffe0ff */
[----:B--2---:R-:W-:-:S04]  /*0590*/  FADD R7, R0, R7 ;  /* 0x0000000700077221 */ /* 0x004fc80000000000 */
[----:B---3--:R-:W-:-:S04]  /*05a0*/  FADD R7, R7, R8 ;  /* 0x0000000807077221 */ /* 0x008fc80000000000 */
[----:B----4-:R-:W-:-:S04]  /*05b0*/  FADD R7, R7, R10 ;  /* 0x0000000a07077221 */ /* 0x010fc80000000000 */
[----:B-----5:R-:W-:-:S04]  /*05c0*/  FADD R7, R7, R12 ;  /* 0x0000000c07077221 */ /* 0x020fc80000000000 */
[----:B------:R-:W-:-:S04]  /*05d0*/  FADD R7, R7, R14 ;  /* 0x0000000e07077221 */ /* 0x000fc80000000000 */
[----:B------:R-:W-:-:S04]  /*05e0*/  FADD R7, R7, R16 ;  /* 0x0000001007077221 */ /* 0x000fc80000000000 */
[----:B------:R-:W-:-:S04]  /*05f0*/  FADD R7, R7, R18 ;  /* 0x0000001207077221 */ /* 0x000fc80000000000 */
[----:B------:R-:W-:-:S07]  /*0600*/  FADD R0, R7, R20 ;  /* 0x0000001407007221 */ /* 0x000fce0000000000 */
.L_x_9:
        /* <DEDUP_REMOVED lines=11> */
[----:B------:R-:W5:Y:S01]  /*06c0*/  LDG.E R12, desc[UR12][R4.64+0xc] ;  /* 0x00000c0c040c7981 */ /* 0x000f62000c1e1900 */
[----:B------:R-:W-:Y:S01]  /*06d0*/  UIADD3 UR4, UPT, UPT, UR4, 0x4, URZ ;  /* 0x0000000404047890 */ /* 0x000fe2000fffe0ff */
[----:B--2---:R-:W-:-:S04]  /*06e0*/  FADD R7, R0, R7 ;  /* 0x0000000700077221 */ /* 0x004fc80000000000 */
[----:B---3--:R-:W-:-:S04]  /*06f0*/  FADD R7, R7, R8 ;  /* 0x0000000807077221 */ /* 0x008fc80000000000 */
[----:B----4-:R-:W-:-:S04]  /*0700*/  FADD R7, R7, R10 ;  /* 0x0000000a07077221 */ /* 0x010fc80000000000 */
[----:B-----5:R-:W-:-:S07]  /*0710*/  FADD R0, R7, R12 ;  /* 0x0000000c07007221 */ /* 0x020fce0000000000 */
.L_x_10:
[----:B------:R-:W-:Y:S05]  /*0720*/  BRA.U !UP1, `(.L_x_6) ;  /* 0x0000000109287547 */ /* 0x000fea000b800000 */
[----:B------:R-:W0:Y:S01]  /*0730*/  LDC.64 R8, c[0x0][0x380] ;  /* 0x0000e000ff087b82 */ /* 0x000e220000000a00 */
[----:B------:R-:W-:Y:S01]  /*0740*/  IADD3 R7, PT, PT, R6, UR4, RZ ;  /* 0x0000000406077c10 */ /* 0x000fe2000fffe0ff */
[----:B------:R-:W-:-:S12]  /*0750*/  UIADD3 UR5, UPT, UPT, -UR5, URZ, URZ ;  /* 0x000000ff05057290 */ /* 0x000fd8000fffe1ff */
.L_x_11:
[----:B0-----:R-:W-:-:S06]  /*0760*/  IMAD.WIDE R4, R7, 0x4, R8 ;  /* 0x0000000407047825 */ /* 0x001fcc00078e0208 */
[----:B------:R-:W2:Y:S01]  /*0770*/  LDG.E R5, desc[UR12][R4.64] ;  /* 0x0000000c04057981 */ /* 0x000ea2000c1e1900 */
[----:B------:R-:W-:Y:S01]  /*0780*/  UIADD3 UR5, UPT, UPT, UR5, 0x1, URZ ;  /* 0x0000000105057890 */ /* 0x000fe2000fffe0ff */
[----:B------:R-:W-:-:S03]  /*0790*/  IADD3 R7, PT, PT, R7, 0x1, RZ ;  /* 0x0000000107077810 */ /* 0x000fc60007ffe0ff */
[----:B------:R-:W-:Y:S01]  /*07a0*/  UISETP.NE.AND UP0, UPT, UR5, URZ, UPT ;  /* 0x000000ff0500728c */ /* 0x000fe2000bf05270 */
[----:B--2---:R-:W-:-:S08]  /*07b0*/  FADD R0, R5, R0 ;  /* 0x0000000005007221 */ /* 0x004fd00000000000 */
[----:B------:R-:W-:Y:S05]  /*07c0*/  BRA.U UP0, `(.L_x_11) ;  /* 0xfffffffd00e47547 */ /* 0x000fea000b83ffff */
.L_x_6:
[----:B------:R-:W0:Y:S01]  /*07d0*/  LDC.64 R4, c[0x0][0x388] ;  /* 0x0000e200ff047b82 */ /* 0x000e220000000a00 */
[----:B------:R-:W-:-:S04]  /*07e0*/  IMAD R3, R3, UR11, R2 ;  /* 0x0000000b03037c24 */ /* 0x000fc8000f8e0202 */
[----:B0-----:R-:W-:-:S05]  /*07f0*/  IMAD.WIDE R2, R3, 0x4, R4 ;  /* 0x0000000403027825 */ /* 0x001fca00078e0204 */
[----:B------:R-:W-:Y:S01]  /*0800*/  STG.E desc[UR12][R2.64], R0 ;  /* 0x0000000002007986 */ /* 0x000fe2000c10190c */
[----:B------:R-:W-:Y:S05]  /*0810*/  EXIT ;  /* 0x000000000000794d */ /* 0x000fea0003800000 */
.L_x_12:
        /* <DEDUP_REMOVED lines=14> */
.L_x_34:


//--------------------- .text._Z11cuda_mul_tbPfS_S_iii --------------------------
	.section	.text._Z11cuda_mul_tbPfS_S_iii,"ax",@progbits
	.align	128
        .global         _Z11cuda_mul_tbPfS_S_iii
        .type           _Z11cuda_mul_tbPfS_S_iii,@function
        .size           _Z11cuda_mul_tbPfS_S_iii,(.L_x_35 - _Z11cuda_mul_tbPfS_S_iii)
        .other          _Z11cuda_mul_tbPfS_S_iii,@"STO_CUDA_ENTRY STV_DEFAULT"
_Z11cuda_mul_tbPfS_S_iii:
.text._Z11cuda_mul_tbPfS_S_iii:
        /* <DEDUP_REMOVED lines=21> */
[----:B------:R-:W-:Y:S02]  /*0150*/  ULOP3.LUT UR10, UR7, 0xf, URZ, 0xc0, !UPT ;  /* 0x0000000f070a7892 */ /* 0x000fe4000f8ec0ff */
[----:B------:R-:W-:Y:S01]  /*0160*/  IMAD R9, R0, UR7, RZ ;  /* 0x0000000700097c24 */ /* 0x000fe2000f8e02ff */
[----:B------:R-:W-:Y:S01]  /*0170*/  MOV R14, RZ ;  /* 0x000000ff000e7202 */ /* 0x000fe20000000f00 */
[----:B------:R-:W-:Y:S01]  /*0180*/  UMOV UR4, URZ ;  /* 0x000000ff00047c82 */ /* 0x000fe20008000000 */
[----:B------:R-:W-:Y:S01]  /*0190*/  UISETP.NE.AND UP0, UPT, UR10, URZ, UPT ;  /* 0x000000ff0a00728c */ /* 0x000fe2000bf05270 */
[----:B------:R-:W-:Y:S10]  /*01a0*/  BRA.U !UP1, `(.L_x_14) ;  /* 0x0000000509107547 */ /* 0x000ff4000b800000 */
[----:B------:R-:W0:Y:S01]  /*01b0*/  LDC.64 R2, c[0x0][0x380] ;  /* 0x0000e000ff027b82 */ /* 0x000e220000000a00 */
[----:B------:R-:W1:Y:S01]  /*01c0*/  LDCU.64 UR8, c[0x0][0x388] ;  /* 0x00007100ff0877ac */ /* 0x000e620008000a00 */
[----:B------:R-:W-:Y:S02]  /*01d0*/  MOV R14, RZ ;  /* 0x000000ff000e7202 */ /* 0x000fe40000000f00 */
[----:B------:R-:W-:Y:S01]  /*01e0*/  MOV R6, R9 ;  /* 0x0000000900067202 */ /* 0x000fe20000000f00 */
[----:B------:R-:W-:Y:S02]  /*01f0*/  ULOP3.LUT UR4, UR7, 0x7ffffff0, URZ, 0xc0, !UPT ;  /* 0x7ffffff007047892 */ /* 0x000fe4000f8ec0ff */
[----:B-1----:R-:W-:Y:S02]  /*0200*/  UIADD3 UR5, UP1, UPT, UR8, 0x20, URZ ;  /* 0x0000002008057890 */ /* 0x002fe4000ff3e0ff */
[----:B------:R-:W-:Y:S02]  /*0210*/  UIADD3 UR8, UPT, UPT, -UR4, URZ, URZ ;  /* 0x000000ff04087290 */ /* 0x000fe4000fffe1ff */
[----:B------:R-:W-:Y:S01]  /*0220*/  UIADD3.X UR6, UPT, UPT, URZ, UR9, URZ, UP1, !UPT ;  /* 0x00000009ff067290 */ /* 0x000fe20008ffe4ff */
[----:B0-----:R-:W-:-:S03]  /*0230*/  IMAD.WIDE.U32 R2, R8, 0x4, R2 ;  /* 0x0000000408027825 */ /* 0x001fc600078e0002 */
[----:B------:R-:W-:-:S04]  /*0240*/  IADD3 R4, P0, PT, R2, 0x20, RZ ;  /* 0x0000002002047810 */ /* 0x000fc80007f1e0ff */
[----:B------:R-:W-:-:S09]  /*0250*/  IADD3.X R5, PT, PT, RZ, R3, RZ, P0, !PT ;  /* 0x00000003ff057210 */ /* 0x000fd200007fe4ff */
.L_x_15:
[----:B------:R-:W-:Y:S01]  /*0260*/  MOV R2, UR5 ;  /* 0x0000000500027c02 */ /* 0x000fe20008000f00 */
[----:B------:R-:W2:Y:S01]  /*0270*/  LDG.E R15, desc[UR12][R4.64+-0x20] ;  /* 0xffffe00c040f7981 */ /* 0x000ea2000c1e1900 */
[----:B------:R-:W-:-:S03]  /*0280*/  MOV R3, UR6 ;  /* 0x0000000600037c02 */ /* 0x000fc60008000f00 */
[----:B------:R-:W3:Y:S01]  /*0290*/  LDG.E R17, desc[UR12][R4.64+-0x1c] ;  /* 0xffffe40c04117981 */ /* 0x000ee2000c1e1900 */
[----:B------:R-:W-:-:S03]  /*02a0*/  IMAD.WIDE R2, R6, 0x4, R2 ;  /* 0x0000000406027825 */ /* 0x000fc600078e0202 */
[----:B------:R-:W4:Y:S04]  /*02b0*/  LDG.E R19, desc[UR12][R4.64+-0x18] ;  /* 0xffffe80c04137981 */ /* 0x000f28000c1e1900 */
        /* <DEDUP_REMOVED lines=13> */
[----:B--2---:R-:W-:-:S03]  /*0390*/  FFMA R16, R15, R16, R14 ;  /* 0x000000100f107223 */ /* 0x004fc6000000000e */
[----:B------:R-:W2:Y:S01]  /*03a0*/  LDG.E R15, desc[UR12][R4.64+-0x4] ;  /* 0xfffffc0c040f7981 */ /* 0x000ea2000c1e1900 */
[----:B---3--:R-:W-:-:S03]  /*03b0*/  FFMA R24, R17, R24, R16 ;  /* 0x0000001811187223 */ /* 0x008fc60000000010 */
[----:B------:R-:W2:Y:S01]  /*03c0*/  LDG.E R14, desc[UR12][R2.64+-0x4] ;  /* 0xfffffc0c020e7981 */ /* 0x000ea2000c1e1900 */
[----:B----4-:R-:W-:-:S03]  /*03d0*/  FFMA R25, R19, R18, R24 ;  /* 0x0000001213197223 */ /* 0x010fc60000000018 */
[----:B------:R-:W3:Y:S04]  /*03e0*/  LDG.E R16, desc[UR12][R4.64] ;  /* 0x0000000c04107981 */ /* 0x000ee8000c1e1900 */
[----:B------:R-:W3:Y:S01]  /*03f0*/  LDG.E R17, desc[UR12][R2.64] ;  /* 0x0000000c02117981 */ /* 0x000ee2000c1e1900 */
[----:B-----5:R-:W-:-:S03]  /*0400*/  FFMA R25, R20, R21, R25 ;  /* 0x0000001514197223 */ /* 0x020fc60000000019 */
[----:B------:R-:W4:Y:S04]  /*0410*/  LDG.E R18, desc[UR12][R4.64+0x4] ;  /* 0x0000040c04127981 */ /* 0x000f28000c1e1900 */
[----:B------:R-:W4:Y:S01]  /*0420*/  LDG.E R19, desc[UR12][R2.64+0x4] ;  /* 0x0000040c02137981 */ /* 0x000f22000c1e1900 */
[----:B------:R-:W-:-:S03]  /*0430*/  FFMA R25, R22, R23, R25 ;  /* 0x0000001716197223 */ /* 0x000fc60000000019 */
[----:B------:R-:W5:Y:S04]  /*0440*/  LDG.E R20, desc[UR12][R4.64+0x8] ;  /* 0x0000080c04147981 */ /* 0x000f68000c1e1900 */
[----:B------:R-:W5:Y:S01]  /*0450*/  LDG.E R21, desc[UR12][R2.64+0x8] ;  /* 0x0000080c02157981 */ /* 0x000f62000c1e1900 */
[----:B------:R-:W-:-:S03]  /*0460*/  FFMA R25, R10, R11, R25 ;  /* 0x0000000b0a197223 */ /* 0x000fc60000000019 */
[----:B------:R-:W5:Y:S04]  /*0470*/  LDG.E R22, desc[UR12][R4.64+0xc] ;  /* 0x00000c0c04167981 */ /* 0x000f68000c1e1900 */
[----:B------:R-:W5:Y:S04]  /*0480*/  LDG.E R23, desc[UR12][R2.64+0xc] ;  /* 0x00000c0c02177981 */ /* 0x000f68000c1e1900 */
[----:B------:R-:W5:Y:S01]  /*0490*/  LDG.E R10, desc[UR12][R4.64+0x10] ;  /* 0x0000100c040a7981 */ /* 0x000f62000c1e1900 */
[----:B------:R-:W-:-:S03]  /*04a0*/  FFMA R28, R12, R13, R25 ;  /* 0x0000000d0c1c7223 */ /* 0x000fc60000000019 */
[----:B------:R-:W5:Y:S04]  /*04b0*/  LDG.E R11, desc[UR12][R2.64+0x10] ;  /* 0x0000100c020b7981 */ /* 0x000f68000c1e1900 */
[----:B------:R-:W5:Y:S04]  /*04c0*/  LDG.E R24, desc[UR12][R4.64+0x14] ;  /* 0x0000140c04187981 */ /* 0x000f68000c1e1900 */
[----:B------:R-:W5:Y:S04]  /*04d0*/  LDG.E R25, desc[UR12][R2.64+0x14] ;  /* 0x0000140c02197981 */ /* 0x000f68000c1e1900 */
[----:B------:R0:W5:Y:S04]  /*04e0*/  LDG.E R13, desc[UR12][R4.64+0x18] ;  /* 0x0000180c040d7981 */ /* 0x000168000c1e1900 */
[----:B------:R-:W5:Y:S01]  /*04f0*/  LDG.E R12, desc[UR12][R2.64+0x18] ;  /* 0x0000180c020c7981 */ /* 0x000f62000c1e1900 */
[----:B------:R-:W-:-:S04]  /*0500*/  UIADD3 UR8, UPT, UPT, UR8, 0x10, URZ ;  /* 0x0000001008087890 */ /* 0x000fc8000fffe0ff */
[----:B------:R-:W-:Y:S01]  /*0510*/  UISETP.NE.AND UP1, UPT, UR8, URZ, UPT ;  /* 0x000000ff0800728c */ /* 0x000fe2000bf25270 */
[----:B0-----:R-:W-:Y:S02]  /*0520*/  IADD3 R4, P0, PT, R4, 0x40, RZ ;  /* 0x0000004004047810 */ /* 0x001fe40007f1e0ff */
[----:B------:R-:W-:Y:S02]  /*0530*/  IADD3 R6, PT, PT, R6, 0x10, RZ ;  /* 0x0000001006067810 */ /* 0x000fe40007ffe0ff */
[----:B------:R-:W-:Y:S01]  /*0540*/  IADD3.X R5, PT, PT, RZ, R5, RZ, P0, !PT ;  /* 0x00000005ff057210 */ /* 0x000fe200007fe4ff */
[----:B--2---:R-:W-:-:S04]  /*0550*/  FFMA R15, R15, R14, R28 ;  /* 0x0000000e0f0f7223 */ /* 0x004fc8000000001c */
[----:B---3--:R-:W-:-:S04]  /*0560*/  FFMA R15, R16, R17, R15 ;  /* 0x00000011100f7223 */ /* 0x008fc8000000000f */
[----:B----4-:R-:W-:-:S04]  /*0570*/  FFMA R15, R18, R19, R15 ;  /* 0x00000013120f7223 */ /* 0x010fc8000000000f */
[----:B-----5:R-:W-:-:S04]  /*0580*/  FFMA R15, R20, R21, R15 ;  /* 0x00000015140f7223 */ /* 0x020fc8000000000f */
[----:B------:R-:W-:-:S04]  /*0590*/  FFMA R15, R22, R23, R15 ;  /* 0x00000017160f7223 */ /* 0x000fc8000000000f */
[----:B------:R-:W-:-:S04]  /*05a0*/  FFMA R11, R10, R11, R15 ;  /* 0x0000000b0a0b7223 */ /* 0x000fc8000000000f */
[----:B------:R-:W-:-:S04]  /*05b0*/  FFMA R24, R24, R25, R11 ;  /* 0x0000001918187223 */ /* 0x000fc8000000000b */
[----:B------:R-:W-:-:S04]  /*05c0*/  FFMA R13, R13, R12, R24 ;  /* 0x0000000c0d0d7223 */ /* 0x000fc80000000018 */
[----:B------:R-:W-:Y:S01]  /*05d0*/  FFMA R14, R26, R27, R13 ;  /* 0x0000001b1a0e7223 */ /* 0x000fe2000000000d */
[----:B------:R-:W-:Y:S06]  /*05e0*/  BRA.U UP1, `(.L_x_15) ;  /* 0xfffffffd011c7547 */ /* 0x000fec000b83ffff */
.L_x_14:
[----:B------:R-:W-:Y:S05]  /*05f0*/  BRA.U !UP0, `(.L_x_13) ;  /* 0x0000000508687547 */ /* 0x000fea000b800000 */
[----:B------:R-:W-:Y:S02]  /*0600*/  UISETP.GE.U32.AND UP0, UPT, UR10, 0x8, UPT ;  /* 0x000000080a00788c */ /* 0x000fe4000bf06070 */
[----:B------:R-:W-:-:S04]  /*0610*/  ULOP3.LUT UR6, UR7, 0x7, URZ, 0xc0, !UPT ;  /* 0x0000000707067892 */ /* 0x000fc8000f8ec0ff */
[----:B------:R-:W-:-:S03]  /*0620*/  UISETP.NE.AND UP1, UPT, UR6, URZ, UPT ;  /* 0x000000ff0600728c */ /* 0x000fc6000bf25270 */
[----:B------:R-:W-:Y:S08]  /*0630*/  BRA.U !UP0, `(.L_x_16) ;  /* 0x0000000108907547 */ /* 0x000ff0000b800000 */
[----:B------:R-:W0:Y:S01]  /*0640*/  LDC.64 R10, c[0x0][0x380] ;  /* 0x0000e000ff0a7b82 */ /* 0x000e220000000a00 */
[----:B------:R-:W1:Y:S01]  /*0650*/  LDCU.64 UR8, c[0x0][0x380] ;  /* 0x00007000ff0877ac */ /* 0x000e620008000a00 */
[C---:B------:R-:W-:Y:S02]  /*0660*/  IADD3 R3, PT, PT, R8.reuse, UR4, RZ ;  /* 0x0000000408037c10 */ /* 0x040fe4000fffe0ff */
[----:B------:R-:W-:Y:S02]  /*0670*/  IADD3 R6, P0, PT, R8, UR4, RZ ;  /* 0x0000000408067c10 */ /* 0x000fe4000ff1e0ff */
[----:B------:R-:W-:Y:S02]  /*0680*/  IADD3 R13, PT, PT, R9, UR4, RZ ;  /* 0x00000004090d7c10 */ /* 0x000fe4000fffe0ff */
[----:B------:R-:W2:Y:S01]  /*0690*/  LDC.64 R4, c[0x0][0x388] ;  /* 0x0000e200ff047b82 */ /* 0x000ea20000000a00 */
[----:B0-----:R-:W-:Y:S01]  /*06a0*/  IMAD.WIDE.U32 R10, R3, 0x4, R10 ;  /* 0x00000004030a7825 */ /* 0x001fe200078e000a */
[----:B------:R-:W-:-:S02]  /*06b0*/  IADD3.X R3, PT, PT, RZ, RZ, RZ, P0, !PT ;  /* 0x000000ffff037210 */ /* 0x000fc400007fe4ff */
[C---:B-1----:R-:W-:Y:S02]  /*06c0*/  LEA R2, P0, R6.reuse, UR8, 0x2 ;  /* 0x0000000806027c11 */ /* 0x042fe4000f8010ff */
[----:B------:R-:W3:Y:S02]  /*06d0*/  LDG.E R15, desc[UR12][R10.64] ;  /* 0x0000000c0a0f7981 */ /* 0x000ee4000c1e1900 */
[----:B------:R-:W-:Y:S01]  /*06e0*/  LEA.HI.X R3, R6, UR9, R3, 0x2, P0 ;  /* 0x0000000906037c11 */ /* 0x000fe200080f1403 */
[----:B--2---:R-:W-:-:S04]  /*06f0*/  IMAD.WIDE R4, R13, 0x4, R4 ;  /* 0x000000040d047825 */ /* 0x004fc800078e0204 */
[----:B------:R-:W2:Y:S04]  /*0700*/  LDG.E R18, desc[UR12][R2.64+0x4] ;  /* 0x0000040c02127981 */ /* 0x000ea8000c1e1900 */
[----:B------:R-:W3:Y:S04]  /*0710*/  LDG.E R16, desc[UR12][R4.64] ;  /* 0x0000000c04107981 */ /* 0x000ee8000c1e1900 */
[----:B------:R-:W2:Y:S04]  /*0720*/  LDG.E R17, desc[UR12][R4.64+0x4] ;  /* 0x0000040c04117981 */ /* 0x000ea8000c1e1900 */
[----:B------:R-:W4:Y:S04]  /*0730*/  LDG.E R19, desc[UR12][R4.64+0x8] ;  /* 0x0000080c04137981 */ /* 0x000f28000c1e1900 */
        /* <DEDUP_REMOVED lines=12> */
[----:B---3--:R-:W-:-:S04]  /*0800*/  FFMA R15, R15, R16, R14 ;  /* 0x000000100f0f7223 */ /* 0x008fc8000000000e */
[----:B--2---:R-:W-:-:S04]  /*0810*/  FFMA R15, R18, R17, R15 ;  /* 0x00000011120f7223 */ /* 0x004fc8000000000f */
[----:B----4-:R-:W-:-:S04]  /*0820*/  FFMA R15, R20, R19, R15 ;  /* 0x00000013140f7223 */ /* 0x010fc8000000000f */
[----:B-----5:R-:W-:-:S04]  /*0830*/  FFMA R15, R22, R21, R15 ;  /* 0x00000015160f7223 */ /* 0x020fc8000000000f */
[----:B------:R-:W-:-:S04]  /*0840*/  FFMA R15, R24, R23, R15 ;  /* 0x00000017180f7223 */ /* 0x000fc8000000000f */
[----:B------:R-:W-:-:S04]  /*0850*/  FFMA R13, R12, R13, R15 ;  /* 0x0000000d0c0d7223 */ /* 0x000fc8000000000f */
[----:B------:R-:W-:-:S04]  /*0860*/  FFMA R11, R6, R11, R13 ;  /* 0x0000000b060b7223 */ /* 0x000fc8000000000d */
[----:B------:R-:W-:-:S07]  /*0870*/  FFMA R14, R10, R25, R11 ;  /* 0x000000190a0e7223 */ /* 0x000fce000000000b */
.L_x_16:
        /* <DEDUP_REMOVED lines=13> */
[----:B-1----:R-:W-:-:S03]  /*0950*/  LEA R2, P0, R6, UR6, 0x2 ;  /* 0x0000000606027c11 */ /* 0x002fc6000f8010ff */
[----:B------:R-:W3:Y:S01]  /*0960*/  LDG.E R11, desc[UR12][R10.64] ;  /* 0x0000000c0a0b7981 */ /* 0x000ee2000c1e1900 */
        /* <DEDUP_REMOVED lines=8> */
[----:B------:R-:W5:Y:S01]  /*09f0*/  LDG.E R18, desc[UR12][R4.64+0xc] ;  /* 0x00000c0c04127981 */ /* 0x000f62000c1e1900 */
[----:B------:R-:W-:Y:S01]  /*0a00*/  UIADD3 UR4, UPT, UPT, UR4, 0x4, URZ ;  /* 0x0000000404047890 */ /* 0x000fe2000fffe0ff */
[----:B---3--:R-:W-:-:S04]  /*0a10*/  FFMA R6, R11, R6, R14 ;  /* 0x000000060b067223 */ /* 0x008fc8000000000e */
[----:B--2---:R-:W-:-:S04]  /*0a20*/  FFMA R6, R13, R12, R6 ;  /* 0x0000000c0d067223 */ /* 0x004fc80000000006 */
[----:B----4-:R-:W-:-:S04]  /*0a30*/  FFMA R6, R15, R16, R6 ;  /* 0x000000100f067223 */ /* 0x010fc80000000006 */
[----:B-----5:R-:W-:-:S07]  /*0a40*/  FFMA R14, R17, R18, R6 ;  /* 0x00000012110e7223 */ /* 0x020fce0000000006 */
.L_x_17:
[----:B------:R-:W-:Y:S05]  /*0a50*/  BRA.U !UP1, `(.L_x_13) ;  /* 0x0000000109507547 */ /* 0x000fea000b800000 */
[----:B------:R-:W0:Y:S01]  /*0a60*/  LDC.64 R4, c[0x0][0x380] ;  /* 0x0000e000ff047b82 */ /* 0x000e220000000a00 */
[----:B------:R-:W-:Y:S01]  /*0a70*/  IADD3 R11, PT, PT, R8, UR4, RZ ;  /* 0x00000004080b7c10 */ /* 0x000fe2000fffe0ff */
[----:B------:R-:W-:-:S06]  /*0a80*/  UIADD3 UR5, UPT, UPT, -UR5, URZ, URZ ;  /* 0x000000ff05057290 */ /* 0x000fcc000fffe1ff */
[----:B------:R-:W1:Y:S01]  /*0a90*/  LDC.64 R2, c[0x0][0x388] ;  /* 0x0000e200ff027b82 */ /* 0x000e620000000a00 */
[----:B0-----:R-:W-:Y:S01]  /*0aa0*/  IMAD.WIDE.U32 R4, R11, 0x4, R4 ;  /* 0x000000040b047825 */ /* 0x001fe200078e0004 */
[----:B------:R-:W-:Y:S02]  /*0ab0*/  IADD3 R11, PT, PT, R9, UR4, RZ ;  /* 0x00000004090b7c10 */ /* 0x000fe4000fffe0ff */
[----:B------:R-:W-:Y:S02]  /*0ac0*/  MOV R6, R4 ;  /* 0x0000000400067202 */ /* 0x000fe40000000f00 */
[----:B------:R-:W-:-:S07]  /*0ad0*/  MOV R13, R5 ;  /* 0x00000005000d7202 */ /* 0x000fce0000000f00 */
.L_x_18:
[----:B-1----:R-:W-:Y:S01]  /*0ae0*/  IMAD.WIDE R4, R11, 0x4, R2 ;  /* 0x000000040b047825 */ /* 0x002fe200078e0202 */
[----:B------:R-:W-:Y:S02]  /*0af0*/  MOV R9, R13 ;  /* 0x0000000d00097202 */ /* 0x000fe40000000f00 */
[----:B------:R-:W-:-:S03]  /*0b00*/  MOV R8, R6 ;  /* 0x0000000600087202 */ /* 0x000fc60000000f00 */
[----:B------:R-:W2:Y:S04]  /*0b10*/  LDG.E R4, desc[UR12][R4.64] ;  /* 0x0000000c04047981 */ /* 0x000ea8000c1e1900 */
[----:B------:R-:W2:Y:S01]  /*0b20*/  LDG.E R9, desc[UR12][R8.64] ;  /* 0x0000000c08097981 */ /* 0x000ea2000c1e1900 */
[----:B------:R-:W-:Y:S01]  /*0b30*/  UIADD3 UR5, UPT, UPT, UR5, 0x1, URZ ;  /* 0x0000000105057890 */ /* 0x000fe2000fffe0ff */
[----:B------:R-:W-:Y:S02]  /*0b40*/  IADD3 R6, P0, PT, R6, 0x4, RZ ;  /* 0x0000000406067810 */ /* 0x000fe40007f1e0ff */
[----:B------:R-:W-:Y:S01]  /*0b50*/  IADD3 R11, PT, PT, R11, 0x1, RZ ;  /* 0x000000010b0b7810 */ /* 0x000fe20007ffe0ff */
[----:B------:R-:W-:Y:S01]  /*0b60*/  UISETP.NE.AND UP0, UPT, UR5, URZ, UPT ;  /* 0x000000ff0500728c */ /* 0x000fe2000bf05270 */
[----:B------:R-:W-:Y:S01]  /*0b70*/  IADD3.X R13, PT, PT, RZ, R13, RZ, P0, !PT ;  /* 0x0000000dff0d7210 */ /* 0x000fe200007fe4ff */
[----:B--2---:R-:W-:-:S07]  /*0b80*/  FFMA R14, R9, R4, R14 ;  /* 0x00000004090e7223 */ /* 0x004fce000000000e */
[----:B------:R-:W-:Y:S05]  /*0b90*/  BRA.U UP0, `(.L_x_18) ;  /* 0xfffffffd00d07547 */ /* 0x000fea000b83ffff */
.L_x_13:
[----:B------:R-:W0:Y:S01]  /*0ba0*/  LDC.64 R2, c[0x0][0x390] ;  /* 0x0000e400ff027b82 */ /* 0x000e220000000a00 */
[----:B------:R-:W-:-:S04]  /*0bb0*/  IMAD R7, R7, UR11, R0 ;  /* 0x0000000b07077c24 */ /* 0x000fc8000f8e0200 */
[----:B0-----:R-:W-:-:S05]  /*0bc0*/  IMAD.WIDE R2, R7, 0x4, R2 ;  /* 0x0000000407027825 */ /* 0x001fca00078e0202 */
[----:B------:R-:W-:Y:S01]  /*0bd0*/  STG.E desc[UR12][R2.64], R14 ;  /* 0x0000000e02007986 */ /* 0x000fe2000c10190c */
[----:B------:R-:W-:Y:S05]  /*0be0*/  EXIT ;  /* 0x000000000000794d */ /* 0x000fea0003800000 */
.L_x_19:
        /* <DEDUP_REMOVED lines=9> */
.L_x_35:


//--------------------- .text._Z8cuda_mulPfS_S_iii --------------------------
	.section	.text._Z8cuda_mulPfS_S_iii,"ax",@progbits
	.align	128
        .global         _Z8cuda_mulPfS_S_iii
        .type           _Z8cuda_mulPfS_S_iii,@function
        .size           _Z8cuda_mulPfS_S_iii,(.L_x_36 - _Z8cuda_mulPfS_S_iii)
        .other          _Z8cuda_mulPfS_S_iii,@"STO_CUDA_ENTRY STV_DEFAULT"
_Z8cuda_mulPfS_S_iii:
.text._Z8cuda_mulPfS_S_iii:
[----:B------:R-:W-:Y:S01]  /*0000*/  LDC R1, c[0x0][0x37c] ;  /* 0x0000df00ff017b82 */ /* 0x000fe20000000800 */
[----:B------:R-:W0:Y:S07]  /*0010*/  S2R R5, SR_TID.X ;  /* 0x0000000000057919 */ /* 0x000e2e0000002100 */
[----:B------:R-:W1:Y:S01]  /*0020*/  LDC R16, c[0x0][0x364] ;  /* 0x0000d900ff107b82 */ /* 0x000e620000000800 */
[----:B------:R-:W2:Y:S01]  /*0030*/  LDCU UR6, c[0x0][0x398] ;  /* 0x00007300ff0677ac */ /* 0x000ea20008000800 */
[----:B------:R-:W1:Y:S06]  /*0040*/  S2R R3, SR_TID.Y ;  /* 0x0000000000037919 */ /* 0x000e6c0000002200 */
[----:B------:R-:W0:Y:S08]  /*0050*/  S2UR UR5, SR_CTAID.X ;  /* 0x00000000000579c3 */ /* 0x000e300000002500 */
[----:B------:R-:W0:Y:S08]  /*0060*/  LDC R0, c[0x0][0x360] ;  /* 0x0000d800ff007b82 */ /* 0x000e300000000800 */
[----:B------:R-:W1:Y:S08]  /*0070*/  S2UR UR4, SR_CTAID.Y ;  /* 0x00000000000479c3 */ /* 0x000e700000002600 */
[----:B------:R-:W3:Y:S01]  /*0080*/  LDC R17, c[0x0][0x3a0] ;  /* 0x0000e800ff117b82 */ /* 0x000ee20000000800 */
[----:B0-----:R-:W-:-:S02]  /*0090*/  IMAD R0, R0, UR5, R5 ;  /* 0x0000000500007c24 */ /* 0x001fc4000f8e0205 */
[----:B-1----:R-:W-:-:S03]  /*00a0*/  IMAD R16, R16, UR4, R3 ;  /* 0x0000000410107c24 */ /* 0x002fc6000f8e0203 */
[----:B---3--:R-:W-:-:S04]  /*00b0*/  ISETP.GE.AND P0, PT, R0, R17, PT ;  /* 0x000000110000720c */ /* 0x008fc80003f06270 */
[----:B--2---:R-:W-:-:S13]  /*00c0*/  ISETP.GE.OR P0, PT, R16, UR6, P0 ;  /* 0x0000000610007c0c */ /* 0x004fda0008706670 */
[----:B------:R-:W-:Y:S05]  /*00d0*/  @P0 EXIT ;  /* 0x000000000000094d */ /* 0x000fea0003800000 */
[----:B------:R-:W0:Y:S01]  /*00e0*/  LDC R19, c[0x0][0x39c] ;  /* 0x0000e700ff137b82 */ /* 0x000e220000000800 */
[----:B------:R-:W1:Y:S01]  /*00f0*/  LDCU.64 UR4, c[0x0][0x358] ;  /* 0x00006b00ff0477ac */ /* 0x000e620008000a00 */
[----:B------:R-:W-:Y:S01]  /*0100*/  HFMA2 R24, -RZ, RZ, 0, 0 ;  /* 0x00000000ff187431 */ /* 0x000fe200000001ff */
[----:B0-----:R-:W-:-:S13]  /*0110*/  ISETP.GE.AND P0, PT, R19, 0x1, PT ;  /* 0x000000011300780c */ /* 0x001fda0003f06270 */
[----:B-1----:R-:W-:Y:S05]  /*0120*/  @!P0 BRA `(.L_x_20) ;  /* 0x0000000400e08947 */ /* 0x002fea0003800000 */
[C---:B------:R-:W-:Y:S01]  /*0130*/  ISETP.GE.U32.AND P1, PT, R19.reuse, 0x8, PT ;  /* 0x000000081300780c */ /* 0x040fe20003f26070 */
[----:B------:R-:W-:Y:S01]  /*0140*/  IMAD R20, R16, R19, RZ ;  /* 0x0000001310147224 */ /* 0x000fe200078e02ff */
[----:B------:R-:W-:Y:S02]  /*0150*/  LOP3.LUT R27, R19, 0x7, RZ, 0xc0, !PT ;  /* 0x00000007131b7812 */ /* 0x000fe400078ec0ff */
[----:B------:R-:W-:Y:S02]  /*0160*/  MOV R24, RZ ;  /* 0x000000ff00187202 */ /* 0x000fe40000000f00 */
[----:B------:R-:W-:Y:S02]  /*0170*/  ISETP.NE.AND P0, PT, R27, RZ, PT ;  /* 0x000000ff1b00720c */ /* 0x000fe40003f05270 */
[----:B------:R-:W-:-:S05]  /*0180*/  MOV R21, RZ ;  /* 0x000000ff00157202 */ /* 0x000fca0000000f00 */
[----:B------:R-:W-:Y:S06]  /*0190*/  @!P1 BRA `(.L_x_21) ;  /* 0x0000000000c49947 */ /* 0x000fec0003800000 */
[----:B------:R-:W0:Y:S01]  /*01a0*/  LDC.64 R2, c[0x0][0x380] ;  /* 0x0000e000ff027b82 */ /* 0x000e220000000a00 */
[----:B------:R-:W-:Y:S02]  /*01b0*/  LOP3.LUT R21, R19, 0x7ffffff8, RZ, 0xc0, !PT ;  /* 0x7ffffff813157812 */ /* 0x000fe400078ec0ff */
[----:B------:R-:W-:Y:S02]  /*01c0*/  MOV R24, RZ ;  /* 0x000000ff00187202 */ /* 0x000fe40000000f00 */
[----:B------:R-:W-:Y:S02]  /*01d0*/  MOV R18, R0 ;  /* 0x0000000000127202 */ /* 0x000fe40000000f00 */
[----:B------:R-:W-:Y:S01]  /*01e0*/  IADD3 R22, PT, PT, -R21, RZ, RZ ;  /* 0x000000ff15167210 */ /* 0x000fe20007ffe1ff */
[----:B0-----:R-:W-:-:S03]  /*01f0*/  IMAD.WIDE.U32 R2, R20, 0x4, R2 ;  /* 0x0000000414027825 */ /* 0x001fc600078e0002 */
[----:B------:R-:W-:-:S04]  /*0200*/  IADD3 R4, P1, PT, R2, 0x10, RZ ;  /* 0x0000001002047810 */ /* 0x000fc80007f3e0ff */
[----:B------:R-:W-:-:S09]  /*0210*/  IADD3.X R5, PT, PT, RZ, R3, RZ, P1, !PT ;  /* 0x00000003ff057210 */ /* 0x000fd20000ffe4ff */
.L_x_22:
[----:B------:R-:W0:Y:S01]  /*0220*/  LDC.64 R14, c[0x0][0x388] ;  /* 0x0000e200ff0e7b82 */ /* 0x000e220000000a00 */
[----:B------:R-:W-:Y:S02]  /*0230*/  MOV R2, R4 ;  /* 0x0000000400027202 */ /* 0x000fe40000000f00 */
[----:B------:R-:W-:-:S05]  /*0240*/  MOV R3, R5 ;  /* 0x0000000500037202 */ /* 0x000fca0000000f00 */
[----:B------:R-:W2:Y:S04]  /*0250*/  LDG.E R25, desc[UR4][R2.64+-0x10] ;  /* 0xfffff00402197981 */ /* 0x000ea8000c1e1900 */
[----:B------:R-:W3:Y:S04]  /*0260*/  LDG.E R23, desc[UR4][R2.64+-0xc] ;  /* 0xfffff40402177981 */ /* 0x000ee8000c1e1900 */
[----:B------:R-:W4:Y:S04]  /*0270*/  LDG.E R29, desc[UR4][R2.64+-0x8] ;  /* 0xfffff804021d7981 */ /* 0x000f28000c1e1900 */
[----:B------:R-:W5:Y:S01]  /*0280*/  LDG.E R28, desc[UR4][R2.64+-0x4] ;  /* 0xfffffc04021c7981 */ /* 0x000f62000c1e1900 */
[----:B0-----:R-:W-:-:S05]  /*0290*/  IMAD.WIDE R14, R18, 0x4, R14 ;  /* 0x00000004120e7825 */ /* 0x001fca00078e020e */
[----:B------:R0:W2:Y:S01]  /*02a0*/  LDG.E R26, desc[UR4][R14.64] ;  /* 0x000000040e1a7981 */ /* 0x0000a2000c1e1900 */
[----:B------:R-:W-:-:S04]  /*02b0*/  IMAD.WIDE R12, R17, 0x4, R14 ;  /* 0x00000004110c7825 */ /* 0x000fc800078e020e */
[C---:B------:R-:W-:Y:S02]  /*02c0*/  IMAD.WIDE R4, R17.reuse, 0x4, R12 ;  /* 0x0000000411047825 */ /* 0x040fe400078e020c */
[----:B------:R-:W3:Y:S02]  /*02d0*/  LDG.E R12, desc[UR4][R12.64] ;  /* 0x000000040c0c7981 */ /* 0x000ee4000c1e1900 */
[C---:B------:R-:W-:Y:S02]  /*02e0*/  IMAD.WIDE R8, R17.reuse, 0x4, R4 ;  /* 0x0000000411087825 */ /* 0x040fe400078e0204 */
[----:B------:R-:W4:Y:S02]  /*02f0*/  LDG.E R4, desc[UR4][R4.64] ;  /* 0x0000000404047981 */ /* 0x000f24000c1e1900 */
[C---:B------:R-:W-:Y:S02]  /*0300*/  IMAD.WIDE R6, R17.reuse, 0x4, R8 ;  /* 0x0000000411067825 */ /* 0x040fe400078e0208 */
[----:B------:R-:W5:Y:S02]  /*0310*/  LDG.E R8, desc[UR4][R8.64] ;  /* 0x0000000408087981 */ /* 0x000f64000c1e1900 */
[----:B------:R-:W-:-:S02]  /*0320*/  IMAD.WIDE R10, R17, 0x4, R6 ;  /* 0x00000004110a7825 */ /* 0x000fc400078e0206 */
[----:B------:R-:W5:Y:S04]  /*0330*/  LDG.E R5, desc[UR4][R2.64] ;  /* 0x0000000402057981 */ /* 0x000f68000c1e1900 */
[----:B------:R-:W5:Y:S01]  /*0340*/  LDG.E R6, desc[UR4][R6.64] ;  /* 0x0000000406067981 */ /* 0x000f62000c1e1900 */
[----:B0-----:R-:W-:-:S03]  /*0350*/  IMAD.WIDE R14, R17, 0x4, R10 ;  /* 0x00000004110e7825 */ /* 0x001fc600078e020a */
[----:B------:R-:W5:Y:S04]  /*0360*/  LDG.E R10, desc[UR4][R10.64] ;  /* 0x000000040a0a7981 */ /* 0x000f68000c1e1900 */
[----:B------:R-:W5:Y:S04]  /*0370*/  LDG.E R13, desc[UR4][R14.64] ;  /* 0x000000040e0d7981 */ /* 0x000f68000c1e1900 */
[----:B------:R-:W5:Y:S04]  /*0380*/  LDG.E R7, desc[UR4][R2.64+0x4] ;  /* 0x0000040402077981 */ /* 0x000f68000c1e1900 */
[----:B------:R-:W5:Y:S01]  /*0390*/  LDG.E R9, desc[UR4][R2.64+0xc] ;  /* 0x00000c0402097981 */ /* 0x000f62000c1e1900 */
[----:B--2---:R-:W-:Y:S01]  /*03a0*/  FFMA R26, R25, R26, R24 ;  /* 0x0000001a191a7223 */ /* 0x004fe20000000018 */
[----:B------:R-:W-:-:S02]  /*03b0*/  IMAD.WIDE R24, R17, 0x4, R14 ;  /* 0x0000000411187825 */ /* 0x000fc400078e020e */
[----:B------:R-:W2:Y:S04]  /*03c0*/  LDG.E R14, desc[UR4][R2.64+0x8] ;  /* 0x00000804020e7981 */ /* 0x000ea8000c1e1900 */
[----:B------:R-:W2:Y:S01]  /*03d0*/  LDG.E R24, desc[UR4][R24.64] ;  /* 0x0000000418187981 */ /* 0x000ea2000c1e1900 */
[----:B---3--:R-:W-:Y:S01]  /*03e0*/  FFMA R12, R23, R12, R26 ;  /* 0x0000000c170c7223 */ /* 0x008fe2000000001a */
[----:B------:R-:W-:-:S03]  /*03f0*/  IADD3 R22, PT, PT, R22, 0x8, RZ ;  /* 0x0000000816167810 */ /* 0x000fc60007ffe0ff */
[----:B----4-:R-:W-:Y:S01]  /*0400*/  FFMA R29, R29, R4, R12 ;  /* 0x000000041d1d7223 */ /* 0x010fe2000000000c */
[----:B------:R-:W-:-:S03]  /*0410*/  ISETP.NE.AND P1, PT, R22, RZ, PT ;  /* 0x000000ff1600720c */ /* 0x000fc60003f25270 */
[----:B-----5:R-:W-:Y:S01]  /*0420*/  FFMA R8, R28, R8, R29 ;  /* 0x000000081c087223 */ /* 0x020fe2000000001d */
[----:B------:R-:W-:-:S03]  /*0430*/  IADD3 R4, P2, PT, R2, 0x20, RZ ;  /* 0x0000002002047810 */ /* 0x000fc60007f5e0ff */
[----:B------:R-:W-:Y:S01]  /*0440*/  FFMA R6, R5, R6, R8 ;  /* 0x0000000605067223 */ /* 0x000fe20000000008 */
[----:B------:R-:W-:Y:S02]  /*0450*/  IADD3.X R5, PT, PT, RZ, R3, RZ, P2, !PT ;  /* 0x00000003ff057210 */ /* 0x000fe400017fe4ff */
[----:B------:R-:W-:Y:S01]  /*0460*/  LEA R18, R17, R18, 0x3 ;  /* 0x0000001211127211 */ /* 0x000fe200078e18ff */
[----:B------:R-:W-:-:S04]  /*0470*/  FFMA R7, R7, R10, R6 ;  /* 0x0000000a07077223 */ /* 0x000fc80000000006 */
[----:B--2---:R-:W-:-:S04]  /*0480*/  FFMA R14, R14, R13, R7 ;  /* 0x0000000d0e0e7223 */ /* 0x004fc80000000007 */
[----:B------:R-:W-:Y:S01]  /*0490*/  FFMA R24, R9, R24, R14 ;  /* 0x0000001809187223 */ /* 0x000fe2000000000e */
[----:B------:R-:W-:Y:S06]  /*04a0*/  @P1 BRA `(.L_x_22) ;  /* 0xfffffffc005c1947 */ /* 0x000fec000383ffff */
.L_x_21:
[----:B------:R-:W-:Y:S05]  /*04b0*/  @!P0 BRA `(.L_x_20) ;  /* 0x0000000000fc8947 */ /* 0x000fea0003800000 */
[----:B------:R-:W-:Y:S02]  /*04c0*/  ISETP.GE.U32.AND P1, PT, R27, 0x4, PT ;  /* 0x000000041b00780c */ /* 0x000fe40003f26070 */
[----:B------:R-:W-:-:S04]  /*04d0*/  LOP3.LUT R14, R19, 0x3, RZ, 0xc0, !PT ;  /* 0x00000003130e7812 */ /* 0x000fc800078ec0ff */
[----:B------:R-:W-:-:S07]  /*04e0*/  ISETP.NE.AND P0, PT, R14, RZ, PT ;  /* 0x000000ff0e00720c */ /* 0x000fce0003f05270 */
[----:B------:R-:W-:Y:S06]  /*04f0*/  @!P1 BRA `(.L_x_23) ;  /* 0x00000000006c9947 */ /* 0x000fec0003800000 */
[----:B------:R-:W0:Y:S01]  /*0500*/  LDC.64 R4, c[0x0][0x388] ;  /* 0x0000e200ff047b82 */ /* 0x000e220000000a00 */
[----:B------:R-:W1:Y:S01]  /*0510*/  LDCU.64 UR6, c[0x0][0x380] ;  /* 0x00007000ff0677ac */ /* 0x000e620008000a00 */
[----:B------:R-:W-:Y:S01]  /*0520*/  IMAD R7, R21, R17, R0 ;  /* 0x0000001115077224 */ /* 0x000fe200078e0200 */
[CC--:B------:R-:W-:Y:S02]  /*0530*/  IADD3 R3, PT, PT, R20.reuse, R21.reuse, RZ ;  /* 0x0000001514037210 */ /* 0x0c0fe40007ffe0ff */
[----:B------:R-:W-:-:S03]  /*0540*/  IADD3 R8, P1, PT, R20, R21, RZ ;  /* 0x0000001514087210 */ /* 0x000fc60007f3e0ff */
[----:B------:R-:W2:Y:S01]  /*0550*/  LDC.64 R12, c[0x0][0x380] ;  /* 0x0000e000ff0c7b82 */ /* 0x000ea20000000a00 */
[----:B0-----:R-:W-:-:S04]  /*0560*/  IMAD.WIDE R4, R7, 0x4, R4 ;  /* 0x0000000407047825 */ /* 0x001fc800078e0204 */
[----:B------:R-:W-:Y:S02]  /*0570*/  IMAD.WIDE R6, R17, 0x4, R4 ;  /* 0x0000000411067825 */ /* 0x000fe400078e0204 */
[----:B------:R-:W3:Y:S02]  /*0580*/  LDG.E R4, desc[UR4][R4.64] ;  /* 0x0000000404047981 */ /* 0x000ee4000c1e1900 */
[----:B--2---:R-:W-:Y:S01]  /*0590*/  IMAD.WIDE.U32 R12, R3, 0x4, R12 ;  /* 0x00000004030c7825 */ /* 0x004fe200078e000c */
[----:B------:R-:W-:Y:S02]  /*05a0*/  IADD3.X R3, PT, PT, RZ, RZ, RZ, P1, !PT ;  /* 0x000000ffff037210 */ /* 0x000fe40000ffe4ff */
[----:B-1----:R-:W-:-:S03]  /*05b0*/  LEA R2, P1, R8, UR6, 0x2 ;  /* 0x0000000608027c11 */ /* 0x002fc6000f8210ff */
[----:B------:R-:W3:Y:S01]  /*05c0*/  LDG.E R13, desc[UR4][R12.64] ;  /* 0x000000040c0d7981 */ /* 0x000ee2000c1e1900 */
[----:B------:R-:W-:Y:S01]  /*05d0*/  LEA.HI.X R3, R8, UR7, R3, 0x2, P1 ;  /* 0x0000000708037c11 */ /* 0x000fe200088f1403 */
[C---:B------:R-:W-:Y:S02]  /*05e0*/  IMAD.WIDE R8, R17.reuse, 0x4, R6 ;  /* 0x0000000411087825 */ /* 0x040fe400078e0206 */
[----:B------:R-:W2:Y:S04]  /*05f0*/  LDG.E R6, desc[UR4][R6.64] ;  /* 0x0000000406067981 */ /* 0x000ea8000c1e1900 */
[----:B------:R-:W2:Y:S01]  /*0600*/  LDG.E R15, desc[UR4][R2.64+0x4] ;  /* 0x00000404020f7981 */ /* 0x000ea2000c1e1900 */
[----:B------:R-:W-:-:S03]  /*0610*/  IMAD.WIDE R10, R17, 0x4, R8 ;  /* 0x00000004110a7825 */ /* 0x000fc600078e0208 */
[----:B------:R-:W4:Y:S04]  /*0620*/  LDG.E R22, desc[UR4][R8.64] ;  /* 0x0000000408167981 */ /* 0x000f28000c1e1900 */
[----:B------:R-:W4:Y:S04]  /*0630*/  LDG.E R18, desc[UR4][R2.64+0x8] ;  /* 0x0000080402127981 */ /* 0x000f28000c1e1900 */
[----:B------:R-:W5:Y:S04]  /*0640*/  LDG.E R26, desc[UR4][R2.64+0xc] ;  /* 0x00000c04021a7981 */ /* 0x000f68000c1e1900 */
[----:B------:R-:W5:Y:S01]  /*0650*/  LDG.E R10, desc[UR4][R10.64] ;  /* 0x000000040a0a7981 */ /* 0x000f62000c1e1900 */
[----:B------:R-:W-:Y:S01]  /*0660*/  IADD3 R21, PT, PT, R21, 0x4, RZ ;  /* 0x0000000415157810 */ /* 0x000fe20007ffe0ff */
[----:B---3--:R-:W-:-:S04]  /*0670*/  FFMA R24, R13, R4, R24 ;  /* 0x000000040d187223 */ /* 0x008fc80000000018 */
[----:B--2---:R-:W-:-:S04]  /*0680*/  FFMA R15, R15, R6, R24 ;  /* 0x000000060f0f7223 */ /* 0x004fc80000000018 */
[----:B----4-:R-:W-:-:S04]  /*0690*/  FFMA R15, R18, R22, R15 ;  /* 0x00000016120f7223 */ /* 0x010fc8000000000f */
[----:B-----5:R-:W-:-:S07]  /*06a0*/  FFMA R24, R26, R10, R15 ;  /* 0x0000000a1a187223 */ /* 0x020fce000000000f */
.L_x_23:
[----:B------:R-:W-:Y:S05]  /*06b0*/  @!P0 BRA `(.L_x_20) ;  /* 0x00000000007c8947 */ /* 0x000fea0003800000 */
[----:B------:R-:W-:Y:S01]  /*06c0*/  ISETP.NE.AND P1, PT, R14, 0x1, PT ;  /* 0x000000010e00780c */ /* 0x000fe20003f25270 */
[----:B------:R-:W0:Y:S01]  /*06d0*/  LDC.64 R10, c[0x0][0x380] ;  /* 0x0000e000ff0a7b82 */ /* 0x000e220000000a00 */
[----:B------:R-:W-:-:S04]  /*06e0*/  LOP3.LUT R19, R19, 0x1, RZ, 0xc0, !PT ;  /* 0x0000000113137812 */ /* 0x000fc800078ec0ff */
[----:B------:R-:W-:-:S03]  /*06f0*/  ISETP.NE.U32.AND P0, PT, R19, 0x1, PT ;  /* 0x000000011300780c */ /* 0x000fc60003f05070 */
[----:B------:R-:W1:Y:S04]  /*0700*/  LDC.64 R8, c[0x0][0x388] ;  /* 0x0000e200ff087b82 */ /* 0x000e680000000a00 */
[CC--:B------:R-:W-:Y:S02]  /*0710*/  @P1 IADD3 R13, PT, PT, R20.reuse, R21.reuse, RZ ;  /* 0x00000015140d1210 */ /* 0x0c0fe40007ffe0ff */
[----:B------:R-:W-:Y:S02]  /*0720*/  @P1 IADD3 R12, P2, PT, R20, R21, RZ ;  /* 0x00000015140c1210 */ /* 0x000fe40007f5e0ff */
[----:B------:R-:W2:Y:S02]  /*0730*/  @P1 LDC.64 R2, c[0x0][0x380] ;  /* 0x0000e000ff021b82 */ /* 0x000ea40000000a00 */
[----:B------:R-:W-:-:S06]  /*0740*/  @P1 IADD3.X R14, PT, PT, RZ, RZ, RZ, P2, !PT ;  /* 0x000000ffff0e1210 */ /* 0x000fcc00017fe4ff */
[----:B------:R-:W3:Y:S01]  /*0750*/  LDC.64 R4, c[0x0][0x380] ;  /* 0x0000e000ff047b82 */ /* 0x000ee20000000a00 */
[----:B0-----:R-:W-:-:S04]  /*0760*/  @P1 IMAD.WIDE.U32 R10, R13, 0x4, R10 ;  /* 0x000000040d0a1825 */ /* 0x001fc800078e000a */
[C---:B------:R-:W-:Y:S01]  /*0770*/  @P1 IMAD R13, R21.reuse, R17, R0 ;  /* 0x00000011150d1224 */ /* 0x040fe200078e0200 */
[----:B------:R-:W-:Y:S01]  /*0780*/  @P1 IADD3 R21, PT, PT, R21, 0x2, RZ ;  /* 0x0000000215151810 */ /* 0x000fe20007ffe0ff */
[----:B------:R-:W4:Y:S01]  /*0790*/  @P1 LDG.E R11, desc[UR4][R10.64] ;  /* 0x000000040a0b1981 */ /* 0x000f22000c1e1900 */
[----:B------:R-:W0:Y:S01]  /*07a0*/  LDC.64 R6, c[0x0][0x388] ;  /* 0x0000e200ff067b82 */ /* 0x000e220000000a00 */
[----:B-1----:R-:W-:Y:S01]  /*07b0*/  @P1 IMAD.WIDE R8, R13, 0x4, R8 ;  /* 0x000000040d081825 */ /* 0x002fe200078e0208 */
[----:B------:R-:W-:Y:S02]  /*07c0*/  @!P0 IADD3 R15, PT, PT, R20, R21, RZ ;  /* 0x00000015140f8210 */ /* 0x000fe40007ffe0ff */
[----:B--2---:R-:W-:Y:S01]  /*07d0*/  @P1 LEA R2, P2, R12, R2, 0x2 ;  /* 0x000000020c021211 */ /* 0x004fe200078410ff */
[----:B------:R-:W-:-:S03]  /*07e0*/  @!P0 IMAD R21, R21, R17, R0 ;  /* 0x0000001115158224 */ /* 0x000fc600078e0200 */
[----:B------:R-:W-:Y:S01]  /*07f0*/  @P1 LEA.HI.X R3, R12, R3, R14, 0x2, P2 ;  /* 0x000000030c031211 */ /* 0x000fe200010f140e */
[----:B------:R-:W-:Y:S01]  /*0800*/  @P1 IMAD.WIDE R12, R17, 0x4, R8 ;  /* 0x00000004110c1825 */ /* 0x000fe200078e0208 */
[----:B------:R-:W4:Y:S03]  /*0810*/  @P1 LDG.E R14, desc[UR4][R8.64] ;  /* 0x00000004080e1981 */ /* 0x000f26000c1e1900 */
[----:B---3--:R-:W-:Y:S01]  /*0820*/  @!P0 IMAD.WIDE.U32 R4, R15, 0x4, R4 ;  /* 0x000000040f048825 */ /* 0x008fe200078e0004 */
[----:B------:R-:W2:Y:S04]  /*0830*/  @P1 LDG.E R2, desc[UR4][R2.64+0x4] ;  /* 0x0000040402021981 */ /* 0x000ea8000c1e1900 */
[----:B------:R-:W2:Y:S01]  /*0840*/  @P1 LDG.E R12, desc[UR4][R12.64] ;  /* 0x000000040c0c1981 */ /* 0x000ea2000c1e1900 */
[----:B0-----:R-:W-:-:S03]  /*0850*/  @!P0 IMAD.WIDE R6, R21, 0x4, R6 ;  /* 0x0000000415068825 */ /* 0x001fc600078e0206 */
[----:B------:R-:W3:Y:S04]  /*0860*/  @!P0 LDG.E R5, desc[UR4][R4.64] ;  /* 0x0000000404058981 */ /* 0x000ee8000c1e1900 */
[----:B------:R-:W3:Y:S01]  /*0870*/  @!P0 LDG.E R6, desc[UR4][R6.64] ;  /* 0x0000000406068981 */ /* 0x000ee2000c1e1900 */
[----:B----4-:R-:W-:-:S04]  /*0880*/  @P1 FFMA R11, R11, R14, R24 ;  /* 0x0000000e0b0b1223 */ /* 0x010fc80000000018 */
[----:B--2---:R-:W-:-:S04]  /*0890*/  @P1 FFMA R24, R2, R12, R11 ;  /* 0x0000000c02181223 */ /* 0x004fc8000000000b */
[----:B---3--:R-:W-:-:S07]  /*08a0*/  @!P0 FFMA R24, R5, R6, R24 ;  /* 0x0000000605188223 */ /* 0x008fce0000000018 */
.L_x_20:
[----:B------:R-:W0:Y:S01]  /*08b0*/  LDC.64 R2, c[0x0][0x390] ;  /* 0x0000e400ff027b82 */ /* 0x000e220000000a00 */
[----:B------:R-:W-:-:S04]  /*08c0*/  IMAD R17, R16, R17, R0 ;  /* 0x0000001110117224 */ /* 0x000fc800078e0200 */
[----:B0-----:R-:W-:-:S05]  /*08d0*/  IMAD.WIDE R2, R17, 0x4, R2 ;  /* 0x0000000411027825 */ /* 0x001fca00078e0202 */
[----:B------:R-:W-:Y:S01]  /*08e0*/  STG.E desc[UR4][R2.64], R24 ;  /* 0x0000001802007986 */ /* 0x000fe2000c101904 */
[----:B------:R-:W-:Y:S05]  /*08f0*/  EXIT ;  /* 0x000000000000794d */ /* 0x000fea0003800000 */
.L_x_24:
        /* <DEDUP_REMOVED lines=16> */
.L_x_36:


//--------------------- .text._Z15cuda_mul_linearPfS_S_iii --------------------------
	.section	.text._Z15cuda_mul_linearPfS_S_iii,"ax",@progbits
	.align	128
        .global         _Z15cuda_mul_linearPfS_S_iii
        .type           _Z15cuda_mul_linearPfS_S_iii,@function
        .size           _Z15cuda_mul_linearPfS_S_iii,(.L_x_37 - _Z15cuda_mul_linearPfS_S_iii)
        .other          _Z15cuda_mul_linearPfS_S_iii,@"STO_CUDA_ENTRY STV_DEFAULT"
_Z15cuda_mul_linearPfS_S_iii:
.text._Z15cuda_mul_linearPfS_S_iii:
[----:B------:R-:W-:Y:S01]  /*0000*/  LDC R1, c[0x0][0x37c] ;  /* 0x0000df00ff017b82 */ /* 0x000fe20000000800 */
[----:B------:R-:W0:Y:S01]  /*0010*/  LDCU UR16, c[0x0][0x3a0] ;  /* 0x00007400ff1077ac */ /* 0x000e220008000800 */
[----:B------:R-:W1:Y:S06]  /*0020*/  S2R R4, SR_TID.X ;  /* 0x0000000000047919 */ /* 0x000e6c0000002100 */
[----:B------:R-:W1:Y:S08]  /*0030*/  S2UR UR4, SR_CTAID.X ;  /* 0x00000000000479c3 */ /* 0x000e700000002500 */
[----:B------:R-:W1:Y:S01]  /*0040*/  LDC R15, c[0x0][0x360] ;  /* 0x0000d800ff0f7b82 */ /* 0x000e620000000800 */
[----:B0-----:R-:W-:-:S04]  /*0050*/  IABS R5, UR16 ;  /* 0x0000001000057c13 */ /* 0x001fc80008000000 */
[----:B------:R-:W0:Y:S01]  /*0060*/  I2F.RP R0, R5 ;  /* 0x0000000500007306 */ /* 0x000e220000209400 */
[----:B-1----:R-:W-:Y:S01]  /*0070*/  IMAD R15, R15, UR4, R4 ;  /* 0x000000040f0f7c24 */ /* 0x002fe2000f8e0204 */
[----:B------:R-:W1:Y:S06]  /*0080*/  LDCU UR4, c[0x0][0x398] ;  /* 0x00007300ff0477ac */ /* 0x000e6c0008000800 */
[----:B0-----:R-:W0:Y:S01]  /*0090*/  MUFU.RCP R0, R0 ;  /* 0x0000000000007308 */ /* 0x001e220000001000 */
[----:B------:R-:W-:Y:S02]  /*00a0*/  IABS R4, R15 ;  /* 0x0000000f00047213 */ /* 0x000fe40000000000 */
[----:B0-----:R-:W-:-:S05]  /*00b0*/  IADD3 R2, PT, PT, R0, 0xffffffe, RZ ;  /* 0x0ffffffe00027810 */ /* 0x001fca0007ffe0ff */
[----:B------:R0:W2:Y:S02]  /*00c0*/  F2I.FTZ.U32.TRUNC.NTZ R3, R2 ;  /* 0x0000000200037305 */ /* 0x0000a4000021f000 */
[----:B0-----:R-:W-:Y:S01]  /*00d0*/  HFMA2 R2, -RZ, RZ, 0, 0 ;  /* 0x00000000ff027431 */ /* 0x001fe200000001ff */
[----:B--2---:R-:W-:-:S05]  /*00e0*/  IADD3 R6, PT, PT, RZ, -R3, RZ ;  /* 0x80000003ff067210 */ /* 0x004fca0007ffe0ff */
[----:B------:R-:W-:-:S04]  /*00f0*/  IMAD R7, R6, R5, RZ ;  /* 0x0000000506077224 */ /* 0x000fc800078e02ff */
[----:B------:R-:W-:-:S06]  /*0100*/  IMAD.HI.U32 R3, R3, R7, R2 ;  /* 0x0000000703037227 */ /* 0x000fcc00078e0002 */
[----:B------:R-:W-:-:S05]  /*0110*/  IMAD.HI.U32 R0, R3, R4, RZ ;  /* 0x0000000403007227 */ /* 0x000fca00078e00ff */
[----:B------:R-:W-:-:S05]  /*0120*/  IADD3 R3, PT, PT, -R0, RZ, RZ ;  /* 0x000000ff00037210 */ /* 0x000fca0007ffe1ff */
[----:B------:R-:W-:-:S05]  /*0130*/  IMAD R2, R5, R3, R4 ;  /* 0x0000000305027224 */ /* 0x000fca00078e0204 */
[----:B------:R-:W-:-:S13]  /*0140*/  ISETP.GT.U32.AND P2, PT, R5, R2, PT ;  /* 0x000000020500720c */ /* 0x000fda0003f44070 */
[----:B------:R-:W-:Y:S01]  /*0150*/  @!P2 IMAD.IADD R2, R2, 0x1, -R5 ;  /* 0x000000010202a824 */ /* 0x000fe200078e0a05 */
[----:B------:R-:W-:Y:S02]  /*0160*/  @!P2 IADD3 R0, PT, PT, R0, 0x1, RZ ;  /* 0x000000010000a810 */ /* 0x000fe40007ffe0ff */
[----:B------:R-:W-:Y:S02]  /*0170*/  ISETP.NE.AND P2, PT, RZ, UR16, PT ;  /* 0x00000010ff007c0c */ /* 0x000fe4000bf45270 */
[----:B------:R-:W-:Y:S02]  /*0180*/  ISETP.GE.U32.AND P0, PT, R2, R5, PT ;  /* 0x000000050200720c */ /* 0x000fe40003f06070 */
[----:B------:R-:W-:-:S04]  /*0190*/  LOP3.LUT R2, R15, UR16, RZ, 0x3c, !PT ;  /* 0x000000100f027c12 */ /* 0x000fc8000f8e3cff */
[----:B------:R-:W-:-:S07]  /*01a0*/  ISETP.GE.AND P1, PT, R2, RZ, PT ;  /* 0x000000ff0200720c */ /* 0x000fce0003f26270 */
[----:B------:R-:W-:-:S06]  /*01b0*/  @P0 IADD3 R0, PT, PT, R0, 0x1, RZ ;  /* 0x0000000100000810 */ /* 0x000fcc0007ffe0ff */
[----:B------:R-:W-:Y:S02]  /*01c0*/  @!P1 IADD3 R0, PT, PT, -R0, RZ, RZ ;  /* 0x000000ff00009210 */ /* 0x000fe40007ffe1ff */
[----:B------:R-:W-:-:S04]  /*01d0*/  @!P2 LOP3.LUT R0, RZ, UR16, RZ, 0x33, !PT ;  /* 0x00000010ff00ac12 */ /* 0x000fc8000f8e33ff */
[----:B-1----:R-:W-:Y:S01]  /*01e0*/  ISETP.GE.AND P0, PT, R0, UR4, PT ;  /* 0x0000000400007c0c */ /* 0x002fe2000bf06270 */
[----:B------:R-:W-:-:S03]  /*01f0*/  IMAD.MOV R2, RZ, RZ, -R0 ;  /* 0x000000ffff027224 */ /* 0x000fc600078e0a00 */
[----:B------:R-:W-:Y:S01]  /*0200*/  ISETP.GT.OR P0, PT, RZ, UR16, P0 ;  /* 0x00000010ff007c0c */ /* 0x000fe20008704670 */
[----:B------:R-:W-:-:S12]  /*0210*/  IMAD R15, R2, UR16, R15 ;  /* 0x00000010020f7c24 */ /* 0x000fd8000f8e020f */
[----:B------:R-:W-:Y:S05]  /*0220*/  @P0 EXIT ;  /* 0x000000000000094d */ /* 0x000fea0003800000 */
[----:B------:R-:W0:Y:S01]  /*0230*/  LDC R17, c[0x0][0x39c] ;  /* 0x0000e700ff117b82 */ /* 0x000e220000000800 */
[----:B------:R-:W1:Y:S01]  /*0240*/  LDCU.64 UR14, c[0x0][0x358] ;  /* 0x00006b00ff0e77ac */ /* 0x000e620008000a00 */
[----:B------:R-:W-:Y:S02]  /*0250*/  MOV R21, RZ ;  /* 0x000000ff00157202 */ /* 0x000fe40000000f00 */
[----:B0-----:R-:W-:-:S13]  /*0260*/  ISETP.GE.AND P0, PT, R17, 0x1, PT ;  /* 0x000000011100780c */ /* 0x001fda0003f06270 */
[----:B-1----:R-:W-:Y:S05]  /*0270*/  @!P0 BRA `(.L_x_25) ;  /* 0x0000000400f88947 */ /* 0x002fea0003800000 */
[----:B------:R-:W-:Y:S01]  /*0280*/  ISETP.GE.U32.AND P0, PT, R17, 0x8, PT ;  /* 0x000000081100780c */ /* 0x000fe20003f06070 */
[----:B------:R-:W-:Y:S02]  /*0290*/  HFMA2 R2, -RZ, RZ, 0, 0 ;  /* 0x00000000ff027431 */ /* 0x000fe400000001ff */
[----:B------:R-:W-:Y:S01]  /*02a0*/  IMAD R16, R0, R17, RZ ;  /* 0x0000001100107224 */ /* 0x000fe200078e02ff */
[----:B------:R-:W-:-:S09]  /*02b0*/  MOV R21, RZ ;  /* 0x000000ff00157202 */ /* 0x000fd20000000f00 */
[----:B------:R-:W-:Y:S05]  /*02c0*/  @!P0 BRA `(.L_x_26) ;  /* 0x0000000000f48947 */ /* 0x000fea0003800000 */
[----:B------:R-:W0:Y:S01]  /*02d0*/  LDCU.64 UR18, c[0x0][0x388] ;  /* 0x00007100ff1277ac */ /* 0x000e220008000a00 */
[----:B------:R-:W-:Y:S01]  /*02e0*/  LOP3.LUT R18, R17, 0x7ffffff8, RZ, 0xc0, !PT ;  /* 0x7ffffff811127812 */ /* 0x000fe200078ec0ff */
[----:B------:R-:W-:Y:S01]  /*02f0*/  IMAD.MOV.U32 R21, RZ, RZ, RZ ;  /* 0x000000ffff157224 */ /* 0x000fe200078e00ff */
[----:B------:R-:W-:Y:S02]  /*0300*/  MOV R14, R16 ;  /* 0x00000010000e7202 */ /* 0x000fe40000000f00 */
[----:B------:R-:W-:Y:S02]  /*0310*/  MOV R19, R15 ;  /* 0x0000000f00137202 */ /* 0x000fe40000000f00 */
[----:B------:R-:W-:Y:S01]  /*0320*/  IADD3 R18, PT, PT, -R18, RZ, RZ ;  /* 0x000000ff12127210 */ /* 0x000fe20007ffe1ff */
[----:B0-----:R-:W-:Y:S02]  /*0330*/  UIMAD.WIDE.U32 UR4, UR16, 0xc, UR18 ;  /* 0x0000000c100478a5 */ /* 0x001fe4000f8e0012 */
[----:B------:R-:W-:-:S02]  /*0340*/  UIMAD.WIDE.U32 UR6, UR16, 0x10, UR18 ;  /* 0x00000010100678a5 */ /* 0x000fc4000f8e0012 */
[----:B------:R-:W-:Y:S02]  /*0350*/  UIMAD.WIDE.U32 UR8, UR16, 0x14, UR18 ;  /* 0x00000014100878a5 */ /* 0x000fe4000f8e0012 */
[----:B------:R-:W-:Y:S02]  /*0360*/  UIMAD.WIDE.U32 UR10, UR16, 0x18, UR18 ;  /* 0x00000018100a78a5 */ /* 0x000fe4000f8e0012 */
[----:B------:R-:W-:-:S12]  /*0370*/  UIMAD.WIDE.U32 UR12, UR16, 0x1c, UR18 ;  /* 0x0000001c100c78a5 */ /* 0x000fd8000f8e0012 */
.L_x_27:
[----:B------:R-:W0:Y:S01]  /*0380*/  LDC.64 R2, c[0x0][0x380] ;  /* 0x0000e000ff027b82 */ /* 0x000e220000000a00 */
[----:B------:R-:W-:Y:S01]  /*0390*/  MOV R4, 0x4 ;  /* 0x0000000400047802 */ /* 0x000fe20000000f00 */
[----:B------:R-:W-:Y:S02]  /*03a0*/  UIMAD.WIDE.U32 UR20, UR16, 0x8, UR18 ;  /* 0x00000008101478a5 */ /* 0x000fe4000f8e0012 */
[----:B------:R-:W-:Y:S02]  /*03b0*/  IMAD.U32 R13, RZ, RZ, UR16 ;  /* 0x00000010ff0d7e24 */ /* 0x000fe4000f8e00ff */
[----:B------:R-:W-:Y:S02]  /*03c0*/  HFMA2 R8, -RZ, RZ, 0, 2.384185791015625e-07 ;  /* 0x00000004ff087431 */ /* 0x000fe400000001ff */
[----:B------:R-:W-:Y:S01]  /*03d0*/  IMAD.WIDE R4, R19, R4, UR18 ;  /* 0x0000001213047e25 */ /* 0x000fe2000f8e0204 */
[----:B------:R-:W-:Y:S02]  /*03e0*/  MOV R6, UR20 ;  /* 0x0000001400067c02 */ /* 0x000fe40008000f00 */
[----:B------:R-:W-:-:S02]  /*03f0*/  MOV R7, UR21 ;  /* 0x0000001500077c02 */ /* 0x000fc40008000f00 */
[----:B------:R1:W2:Y:S01]  /*0400*/  LDG.E R20, desc[UR14][R4.64] ;  /* 0x0000000e04147981 */ /* 0x0002a2000c1e1900 */
[----:B------:R-:W-:Y:S01]  /*0410*/  IMAD.WIDE.U32 R12, R13, 0x4, R4 ;  /* 0x000000040d0c7825 */ /* 0x000fe200078e0004 */
[----:B------:R-:W-:-:S03]  /*0420*/  MOV R10, 0x4 ;  /* 0x00000004000a7802 */ /* 0x000fc60000000f00 */
[C---:B------:R-:W-:Y:S01]  /*0430*/  IMAD.WIDE R6, R19.reuse, 0x4, R6 ;  /* 0x0000000413067825 */ /* 0x040fe200078e0206 */
[----:B------:R3:W4:Y:S03]  /*0440*/  LDG.E R22, desc[UR14][R12.64] ;  /* 0x0000000e0c167981 */ /* 0x000726000c1e1900 */
[----:B0-----:R-:W-:Y:S01]  /*0450*/  IMAD.WIDE R2, R14, 0x4, R2 ;  /* 0x000000040e027825 */ /* 0x001fe200078e0202 */
[----:B------:R0:W5:Y:S04]  /*0460*/  LDG.E R27, desc[UR14][R6.64] ;  /* 0x0000000e061b7981 */ /* 0x000168000c1e1900 */
[----:B------:R-:W2:Y:S01]  /*0470*/  LDG.E R24, desc[UR14][R2.64] ;  /* 0x0000000e02187981 */ /* 0x000ea2000c1e1900 */
[----:B------:R-:W-:-:S03]  /*0480*/  IMAD.WIDE R8, R19, R8, UR4 ;  /* 0x0000000413087e25 */ /* 0x000fc6000f8e0208 */
[----:B------:R-:W4:Y:S01]  /*0490*/  LDG.E R23, desc[UR14][R2.64+0x4] ;  /* 0x0000040e02177981 */ /* 0x000f22000c1e1900 */
[----:B------:R-:W-:Y:S02]  /*04a0*/  HFMA2 R29, -RZ, RZ, 0, 2.384185791015625e-07 ;  /* 0x00000004ff1d7431 */ /* 0x000fe400000001ff */
[----:B------:R-:W-:Y:S01]  /*04b0*/  IMAD.MOV.U32 R28, RZ, RZ, 0x4 ;  /* 0x00000004ff1c7424 */ /* 0x000fe200078e00ff */
[----:B------:R-:W5:Y:S01]  /*04c0*/  LDG.E R26, desc[UR14][R2.64+0x8] ;  /* 0x0000080e021a7981 */ /* 0x000f62000c1e1900 */
[----:B------:R-:W-:-:S03]  /*04d0*/  IMAD.WIDE R10, R19, R10, UR6 ;  /* 0x00000006130a7e25 */ /* 0x000fc6000f8e020a */
[----:B------:R-:W5:Y:S01]  /*04e0*/  LDG.E R8, desc[UR14][R8.64] ;  /* 0x0000000e08087981 */ /* 0x000f62000c1e1900 */
[----:B-1----:R-:W-:-:S03]  /*04f0*/  IMAD.WIDE R4, R19, R28, UR8 ;  /* 0x0000000813047e25 */ /* 0x002fc6000f8e021c */
[----:B------:R-:W5:Y:S01]  /*0500*/  LDG.E R25, desc[UR14][R2.64+0xc] ;  /* 0x00000c0e02197981 */ /* 0x000f62000c1e1900 */
[----:B---3--:R-:W-:-:S03]  /*0510*/  IMAD.WIDE R12, R19, R29, UR10 ;  /* 0x0000000a130c7e25 */ /* 0x008fc6000f8e021d */
[----:B------:R-:W3:Y:S04]  /*0520*/  LDG.E R11, desc[UR14][R10.64] ;  /* 0x0000000e0a0b7981 */ /* 0x000ee8000c1e1900 */
[----:B------:R-:W3:Y:S01]  /*0530*/  LDG.E R28, desc[UR14][R2.64+0x10] ;  /* 0x0000100e021c7981 */ /* 0x000ee2000c1e1900 */
[----:B0-----:R-:W-:-:S03]  /*0540*/  IMAD.WIDE R6, R19, R29, UR12 ;  /* 0x0000000c13067e25 */ /* 0x001fc6000f8e021d */
[----:B------:R-:W3:Y:S04]  /*0550*/  LDG.E R4, desc[UR14][R4.64] ;  /* 0x0000000e04047981 */ /* 0x000ee8000c1e1900 */
[----:B------:R-:W3:Y:S04]  /*0560*/  LDG.E R9, desc[UR14][R2.64+0x14] ;  /* 0x0000140e02097981 */ /* 0x000ee8000c1e1900 */
[----:B------:R-:W3:Y:S04]  /*0570*/  LDG.E R12, desc[UR14][R12.64] ;  /* 0x0000000e0c0c7981 */ /* 0x000ee8000c1e1900 */
[----:B------:R-:W3:Y:S04]  /*0580*/  LDG.E R29, desc[UR14][R2.64+0x18] ;  /* 0x0000180e021d7981 */ /* 0x000ee8000c1e1900 */
[----:B------:R-:W3:Y:S04]  /*0590*/  LDG.E R5, desc[UR14][R2.64+0x1c] ;  /* 0x00001c0e02057981 */ /* 0x000ee8000c1e1900 */
[----:B------:R-:W3:Y:S01]  /*05a0*/  LDG.E R6, desc[UR14][R6.64] ;  /* 0x0000000e06067981 */ /* 0x000ee2000c1e1900 */
[----:B------:R-:W-:-:S04]  /*05b0*/  IADD3 R18, PT, PT, R18, 0x8, RZ ;  /* 0x0000000812127810 */ /* 0x000fc80007ffe0ff */
[----:B------:R-:W-:Y:S01]  /*05c0*/  ISETP.NE.AND P0, PT, R18, RZ, PT ;  /* 0x000000ff1200720c */ /* 0x000fe20003f05270 */
[----:B------:R-:W-:Y:S02]  /*05d0*/  VIADD R14, R14, 0x8 ;  /* 0x000000080e0e7836 */ /* 0x000fe40000000000 */
[----:B--2---:R-:W-:-:S04]  /*05e0*/  FFMA R20, R24, R20, R21 ;  /* 0x0000001418147223 */ /* 0x004fc80000000015 */
[----:B----4-:R-:W-:-:S04]  /*05f0*/  FFMA R23, R23, R22, R20 ;  /* 0x0000001617177223 */ /* 0x010fc80000000014 */
[----:B-----5:R-:W-:-:S04]  /*0600*/  FFMA R26, R26, R27, R23 ;  /* 0x0000001b1a1a7223 */ /* 0x020fc80000000017 */
[----:B------:R-:W-:-:S04]  /*0610*/  FFMA R25, R25, R8, R26 ;  /* 0x0000000819197223 */ /* 0x000fc8000000001a */
[----:B---3--:R-:W-:Y:S01]  /*0620*/  FFMA R28, R28, R11, R25 ;  /* 0x0000000b1c1c7223 */ /* 0x008fe20000000019 */
[----:B------:R-:W-:-:S03]  /*0630*/  MOV R8, UR16 ;  /* 0x0000001000087c02 */ /* 0x000fc60008000f00 */
[----:B------:R-:W-:Y:S01]  /*0640*/  FFMA R4, R9, R4, R28 ;  /* 0x0000000409047223 */ /* 0x000fe2000000001c */
[----:B------:R-:W-:-:S03]  /*0650*/  LEA R19, R8, R19, 0x3 ;  /* 0x0000001308137211 */ /* 0x000fc600078e18ff */
[----:B------:R-:W-:-:S04]  /*0660*/  FFMA R4, R29, R12, R4 ;  /* 0x0000000c1d047223 */ /* 0x000fc80000000004 */
[----:B------:R-:W-:Y:S01]  /*0670*/  FFMA R21, R5, R6, R4 ;  /* 0x0000000605157223 */ /* 0x000fe20000000004 */
[----:B------:R-:W-:Y:S06]  /*0680*/  @P0 BRA `(.L_x_27) ;  /* 0xfffffffc003c0947 */ /* 0x000fec000383ffff */
[----:B------:R-:W-:-:S07]  /*0690*/  LOP3.LUT R2, R17, 0x7ffffff8, RZ, 0xc0, !PT ;  /* 0x7ffffff811027812 */ /* 0x000fce00078ec0ff */
.L_x_26:
[----:B------:R-:W-:-:S04]  /*06a0*/  LOP3.LUT R3, R17, 0x7, RZ, 0xc0, !PT ;  /* 0x0000000711037812 */ /* 0x000fc800078ec0ff */
[----:B------:R-:W-:-:S13]  /*06b0*/  ISETP.NE.AND P0, PT, R3, RZ, PT ;  /* 0x000000ff0300720c */ /* 0x000fda0003f05270 */
[----:B------:R-:W-:Y:S05]  /*06c0*/  @!P0 BRA `(.L_x_25) ;  /* 0x0000000000e48947 */ /* 0x000fea0003800000 */
[----:B------:R-:W-:Y:S02]  /*06d0*/  ISETP.GE.U32.AND P0, PT, R3, 0x4, PT ;  /* 0x000000040300780c */ /* 0x000fe40003f06070 */
[----:B------:R-:W-:-:S04]  /*06e0*/  LOP3.LUT R18, R17, 0x3, RZ, 0xc0, !PT ;  /* 0x0000000311127812 */ /* 0x000fc800078ec0ff */
[----:B------:R-:W-:-:S07]  /*06f0*/  ISETP.NE.AND P1, PT, R18, RZ, PT ;  /* 0x000000ff1200720c */ /* 0x000fce0003f25270 */
[----:B------:R-:W-:Y:S06]  /*0700*/  @!P0 BRA `(.L_x_28) ;  /* 0x0000000000648947 */ /* 0x000fec0003800000 */
[----:B------:R-:W0:Y:S01]  /*0710*/  LDC.64 R12, c[0x0][0x388] ;  /* 0x0000e200ff0c7b82 */ /* 0x000e220000000a00 */
[----:B------:R-:W-:Y:S01]  /*0720*/  IMAD R7, R2, UR16, R15 ;  /* 0x0000001002077c24 */ /* 0x000fe2000f8e020f */
[----:B------:R-:W-:Y:S02]  /*0730*/  MOV R11, UR16 ;  /* 0x00000010000b7c02 */ /* 0x000fe40008000f00 */
[----:B------:R-:W-:-:S04]  /*0740*/  IADD3 R3, PT, PT, R16, R2, RZ ;  /* 0x0000000210037210 */ /* 0x000fc80007ffe0ff */
[----:B------:R-:W1:Y:S01]  /*0750*/  LDC.64 R4, c[0x0][0x380] ;  /* 0x0000e000ff047b82 */ /* 0x000e620000000a00 */
[----:B------:R-:W-:Y:S01]  /*0760*/  MOV R9, UR16 ;  /* 0x0000001000097c02 */ /* 0x000fe20008000f00 */
[----:B0-----:R-:W-:Y:S01]  /*0770*/  IMAD.WIDE R12, R7, 0x4, R12 ;  /* 0x00000004070c7825 */ /* 0x001fe200078e020c */
[----:B------:R-:W-:-:S03]  /*0780*/  MOV R7, UR16 ;  /* 0x0000001000077c02 */ /* 0x000fc60008000f00 */
[----:B------:R-:W-:Y:S02]  /*0790*/  IMAD.WIDE.U32 R10, R11, 0x4, R12 ;  /* 0x000000040b0a7825 */ /* 0x000fe400078e000c */
[----:B------:R-:W2:Y:S02]  /*07a0*/  LDG.E R12, desc[UR14][R12.64] ;  /* 0x0000000e0c0c7981 */ /* 0x000ea4000c1e1900 */
[----:B-1----:R-:W-:-:S04]  /*07b0*/  IMAD.WIDE R4, R3, 0x4, R4 ;  /* 0x0000000403047825 */ /* 0x002fc800078e0204 */
[----:B------:R-:W-:Y:S01]  /*07c0*/  IMAD.WIDE.U32 R6, R7, 0x4, R10 ;  /* 0x0000000407067825 */ /* 0x000fe200078e000a */
[----:B------:R-:W2:Y:S04]  /*07d0*/  LDG.E R14, desc[UR14][R4.64] ;  /* 0x0000000e040e7981 */ /* 0x000ea8000c1e1900 */
[----:B------:R-:W3:Y:S01]  /*07e0*/  LDG.E R10, desc[UR14][R10.64] ;  /* 0x0000000e0a0a7981 */ /* 0x000ee2000c1e1900 */
[----:B------:R-:W-:-:S03]  /*07f0*/  IMAD.WIDE.U32 R8, R9, 0x4, R6 ;  /* 0x0000000409087825 */ /* 0x000fc600078e0006 */
[----:B------:R-:W3:Y:S04]  /*0800*/  LDG.E R3, desc[UR14][R4.64+0x4] ;  /* 0x0000040e04037981 */ /* 0x000ee8000c1e1900 */
[----:B------:R-:W4:Y:S04]  /*0810*/  LDG.E R19, desc[UR14][R6.64] ;  /* 0x0000000e06137981 */ /* 0x000f28000c1e1900 */
[----:B------:R-:W4:Y:S04]  /*0820*/  LDG.E R20, desc[UR14][R4.64+0x8] ;  /* 0x0000080e04147981 */ /* 0x000f28000c1e1900 */
[----:B------:R-:W5:Y:S04]  /*0830*/  LDG.E R22, desc[UR14][R4.64+0xc] ;  /* 0x00000c0e04167981 */ /* 0x000f68000c1e1900 */
[----:B------:R-:W5:Y:S01]  /*0840*/  LDG.E R8, desc[UR14][R8.64] ;  /* 0x0000000e08087981 */ /* 0x000f62000c1e1900 */
[----:B------:R-:W-:-:S02]  /*0850*/  VIADD R2, R2, 0x4 ;  /* 0x0000000402027836 */ /* 0x000fc40000000000 */
[----:B--2---:R-:W-:-:S04]  /*0860*/  FFMA R12, R14, R12, R21 ;  /* 0x0000000c0e0c7223 */ /* 0x004fc80000000015 */
[----:B---3--:R-:W-:-:S04]  /*0870*/  FFMA R3, R3, R10, R12 ;  /* 0x0000000a03037223 */ /* 0x008fc8000000000c */
[----:B----4-:R-:W-:-:S04]  /*0880*/  FFMA R3, R20, R19, R3 ;  /* 0x0000001314037223 */ /* 0x010fc80000000003 */
[----:B-----5:R-:W-:-:S07]  /*0890*/  FFMA R21, R22, R8, R3 ;  /* 0x0000000816157223 */ /* 0x020fce0000000003 */
.L_x_28:
[----:B------:R-:W-:Y:S05]  /*08a0*/  @!P1 BRA `(.L_x_25) ;  /* 0x00000000006c9947 */ /* 0x000fea0003800000 */
[----:B------:R-:W0:Y:S01]  /*08b0*/  LDC.64 R10, c[0x0][0x388] ;  /* 0x0000e200ff0a7b82 */ /* 0x000e220000000a00 */
[----:B------:R-:W-:Y:S02]  /*08c0*/  ISETP.NE.AND P0, PT, R18, 0x1, PT ;  /* 0x000000011200780c */ /* 0x000fe40003f05270 */
[----:B------:R-:W-:-:S04]  /*08d0*/  LOP3.LUT R17, R17, 0x1, RZ, 0xc0, !PT ;  /* 0x0000000111117812 */ /* 0x000fc800078ec0ff */
[----:B------:R-:W-:Y:S01]  /*08e0*/  ISETP.NE.U32.AND P1, PT, R17, 0x1, PT ;  /* 0x000000011100780c */ /* 0x000fe20003f25070 */
[----:B------:R-:W1:Y:S01]  /*08f0*/  LDC.64 R8, c[0x0][0x380] ;  /* 0x0000e000ff087b82 */ /* 0x000e620000000a00 */
[----:B------:R-:W-:-:S05]  /*0900*/  MOV R17, UR16 ;  /* 0x0000001000117c02 */ /* 0x000fca0008000f00 */
[----:B------:R-:W-:Y:S01]  /*0910*/  @P0 IMAD R13, R2, UR16, R15 ;  /* 0x00000010020d0c24 */ /* 0x000fe2000f8e020f */
[----:B------:R-:W-:Y:S01]  /*0920*/  @P0 IADD3 R3, PT, PT, R16, R2, RZ ;  /* 0x0000000210030210 */ /* 0x000fe20007ffe0ff */
[----:B------:R-:W2:Y:S01]  /*0930*/  LDC.64 R6, c[0x0][0x380] ;  /* 0x0000e000ff067b82 */ /* 0x000ea20000000a00 */
[----:B------:R-:W-:-:S07]  /*0940*/  @P0 IADD3 R2, PT, PT, R2, 0x2, RZ ;  /* 0x0000000202020810 */ /* 0x000fce0007ffe0ff */
[----:B------:R-:W3:Y:S01]  /*0950*/  LDC.64 R4, c[0x0][0x388] ;  /* 0x0000e200ff047b82 */ /* 0x000ee20000000a00 */
[----:B0-----:R-:W-:-:S05]  /*0960*/  @P0 IMAD.WIDE R12, R13, 0x4, R10 ;  /* 0x000000040d0c0825 */ /* 0x001fca00078e020a */
[----:B------:R-:W4:Y:S01]  /*0970*/  @P0 LDG.E R14, desc[UR14][R12.64] ;  /* 0x0000000e0c0e0981 */ /* 0x000f22000c1e1900 */
[----:B-1----:R-:W-:Y:S01]  /*0980*/  @P0 IMAD.WIDE R10, R3, 0x4, R8 ;  /* 0x00000004030a0825 */ /* 0x002fe200078e0208 */
[----:B------:R-:W-:-:S03]  /*0990*/  @!P1 IADD3 R3, PT, PT, R16, R2, RZ ;  /* 0x0000000210039210 */ /* 0x000fc60007ffe0ff */
[----:B------:R-:W-:Y:S01]  /*09a0*/  @P0 IMAD.WIDE.U32 R8, R17, 0x4, R12 ;  /* 0x0000000411080825 */ /* 0x000fe200078e000c */
[----:B------:R-:W5:Y:S03]  /*09b0*/  @P0 LDG.E R19, desc[UR14][R10.64+0x4] ;  /* 0x0000040e0a130981 */ /* 0x000f66000c1e1900 */
[----:B------:R-:W-:Y:S02]  /*09c0*/  @!P1 IMAD R17, R2, UR16, R15 ;  /* 0x0000001002119c24 */ /* 0x000fe4000f8e020f */
[----:B------:R-:W4:Y:S01]  /*09d0*/  @P0 LDG.E R2, desc[UR14][R10.64] ;  /* 0x0000000e0a020981 */ /* 0x000f22000c1e1900 */
[----:B--2---:R-:W-:-:S03]  /*09e0*/  @!P1 IMAD.WIDE R6, R3, 0x4, R6 ;  /* 0x0000000403069825 */ /* 0x004fc600078e0206 */
[----:B------:R-:W5:Y:S01]  /*09f0*/  @P0 LDG.E R8, desc[UR14][R8.64] ;  /* 0x0000000e08080981 */ /* 0x000f62000c1e1900 */
[----:B---3--:R-:W-:-:S03]  /*0a00*/  @!P1 IMAD.WIDE R4, R17, 0x4, R4 ;  /* 0x0000000411049825 */ /* 0x008fc600078e0204 */
[----:B------:R-:W2:Y:S04]  /*0a10*/  @!P1 LDG.E R6, desc[UR14][R6.64] ;  /* 0x0000000e06069981 */ /* 0x000ea8000c1e1900 */
[----:B------:R-:W2:Y:S01]  /*0a20*/  @!P1 LDG.E R4, desc[UR14][R4.64] ;  /* 0x0000000e04049981 */ /* 0x000ea2000c1e1900 */
[----:B----4-:R-:W-:-:S04]  /*0a30*/  @P0 FFMA R2, R2, R14, R21 ;  /* 0x0000000e02020223 */ /* 0x010fc80000000015 */
[----:B-----5:R-:W-:-:S04]  /*0a40*/  @P0 FFMA R21, R19, R8, R2 ;  /* 0x0000000813150223 */ /* 0x020fc80000000002 */
[----:B--2---:R-:W-:-:S07]  /*0a50*/  @!P1 FFMA R21, R6, R4, R21 ;  /* 0x0000000406159223 */ /* 0x004fce0000000015 */
.L_x_25:
[----:B------:R-:W0:Y:S01]  /*0a60*/  LDC.64 R2, c[0x0][0x390] ;  /* 0x0000e400ff027b82 */ /* 0x000e220000000a00 */
[----:B------:R-:W-:-:S04]  /*0a70*/  IMAD R15, R0, UR16, R15 ;  /* 0x00000010000f7c24 */ /* 0x000fc8000f8e020f */
[----:B0-----:R-:W-:-:S05]  /*0a80*/  IMAD.WIDE R2, R15, 0x4, R2 ;  /* 0x000000040f027825 */ /* 0x001fca00078e0202 */
[----:B------:R-:W-:Y:S01]  /*0a90*/  STG.E desc[UR14][R2.64], R21 ;  /* 0x0000001502007986 */ /* 0x000fe2000c10190e */
[----:B------:R-:W-:Y:S05]  /*0aa0*/  EXIT ;  /* 0x000000000000794d */ /* 0x000fea0003800000 */
.L_x_29:
        /* <DEDUP_REMOVED lines=13> */
.L_x_37:


//--------------------- .nv.shared._Z14cuda_mul_tiledPfS_S_iii --------------------------
	.section	.nv.shared._Z14cuda_mul_tiledPfS_S_iii,"aw",@nobits
	.sectionflags	@""
	.align	4
.nv.shared._Z14cuda_mul_tiledPfS_S_iii:
	.zero		3072


//--------------------- .nv.shared.reserved.0     --------------------------
	.section	.nv.shared.reserved.0,"aw",@nobits
	.weak		__nv_reservedSMEM_offset_0_alias
	.size		__nv_reservedSMEM_offset_0_alias, 0, 64
	.other		__nv_reservedSMEM_offset_0_alias,@"STO_CUDA_RESERVED_SHARED STV_DEFAULT"
__nv_reservedSMEM_offset_0_alias:
	.zero		0
	.zero		64


//--------------------- .nv.constant0._Z14cuda_mul_tiledPfS_S_iii --------------------------
	.section	.nv.constant0._Z14cuda_mul_tiledPfS_S_iii,"a",@progbits
	.sectionflags	@""
	.align	4
.nv.constant0._Z14cuda_mul_tiledPfS_S_iii:
	.zero		932


//--------------------- .nv.constant0._Z8cuda_addPfS_ii --------------------------
	.section	.nv.constant0._Z8cuda_addPfS_ii,"a",@progbits
	.sectionflags	@""
	.align	4
.nv.constant0._Z8cuda_addPfS_ii:
	.zero		920


//--------------------- .nv.constant0._Z11cuda_mul_wiPfS_iii --------------------------
	.section	.nv.constant0._Z11cuda_mul_wiPfS_iii,"a",@progbits
	.sectionflags	@""
	.align	4
.nv.constant0._Z11cuda_mul_wiPfS_iii:
	.zero		924


//--------------------- .nv.constant0._Z10cuda_mul_wPfS_S_iii --------------------------
	.section	.nv.constant0._Z10cuda_mul_wPfS_S_iii,"a",@progbits
	.sectionflags	@""
	.align	4
.nv.constant0._Z10cuda_mul_wPfS_S_iii:
	.zero		932


//--------------------- .nv.constant0._Z12cuda_mul_tbiPfS_iii --------------------------
	.section	.nv.constant0._Z12cuda_mul_tbiPfS_iii,"a",@progbits
	.sectionflags	@""
	.align	4
.nv.constant0._Z12cuda_mul_tbiPfS_iii:
	.zero		924


//--------------------- .nv.constant0._Z11cuda_mul_tbPfS_S_iii --------------------------
	.section	.nv.constant0._Z11cuda_mul_tbPfS_S_iii,"a",@progbits
	.sectionflags	@""
	.align	4
.nv.constant0._Z11cuda_mul_tbPfS_S_iii:
	.zero		932


//--------------------- .nv.constant0._Z8cuda_mulPfS_S_iii --------------------------
	.section	.nv.constant0._Z8cuda_mulPfS_S_iii,"a",@progbits
	.sectionflags	@""
	.align	4
.nv.constant0._Z8cuda_mulPfS_S_iii:
	.zero		932


//--------------------- .nv.constant0._Z15cuda_mul_linearPfS_S_iii --------------------------
	.section	.nv.constant0._Z15cuda_mul_linearPfS_S_iii,"a",@progbits
	.sectionflags	@""
	.align	4
.nv.constant0._Z15cuda_mul_linearPfS_S_iii:
	.zero		932


//--------------------- SYMBOLS --------------------------

	.type		.nv.reservedSmem.offset0,@object
	.size		.nv.reservedSmem.offset0,0x4
	.type		.nv.reservedSmem.cap,@object
	.size		.nv.reservedSmem.cap,0x4
